	.target	sm_90a

	.elftype	@"ET_EXEC"


//--------------------- .note.nv.tkinfo           --------------------------
	.section	.note.nv.tkinfo,"",@"SHT_NOTE"
	.sectionflags	@"SHF_NOTE_NV_TKINFO"
	.tkinfo
        /*0018*/ 	.word	0x00000002
        /*0030*/ 	.string	""
        /*0030*/ 	.string	"ptxas"
        /*0030*/ 	.string	"Cuda compilation tools, release 13.0, V13.0.88"
        /*0030*/ 	.string	"Build cuda_13.0.r13.0/compiler.36424714_0"
        /*0030*/ 	.string	"-arch sm_90a -m 64 "



//--------------------- .note.nv.cuinfo           --------------------------
	.section	.note.nv.cuinfo,"",@"SHT_NOTE"
	.sectionflags	@"SHF_NOTE_NV_CUINFO"
        /*0018*/ 	.short	0x0002
        /*001a*/ 	.short	0x005a
        /*001c*/ 	.short	0x0082
	.zero		2


//--------------------- .nv.info                  --------------------------
	.section	.nv.info,"",@"SHT_CUDA_INFO"
	.align	4


	//----- nvinfo : EIATTR_REGCOUNT
	.align		4
        /*0000*/ 	.byte	0x04, 0x2f
        /*0002*/ 	.short	(.L_12 - .L_11)
	.align		4
.L_11:
        /*0004*/ 	.word	index@(_ZN7cutlass13device_kernelINS_4gemm6kernel13GemmUniversalIN4cute5tupleIJiiiiEEENS1_10collective13CollectiveMmaINS1_37MainloopSm90TmaGmmaWarpSpecializedFP8ILi5ENS5_IJNS4_1CILi2EEESB_NSA_ILi1EEEEEENS1_32KernelTmaWarpSpecializedPingpongEEENS5_IJNSA_ILi64EEESG_NSA_ILi128EEEEEENS_12float_e4m3_tENS5_IJlSC_lEEESJ_SK_NS4_8TiledMMAINS4_8MMA_AtomIJNS4_4SM904GMMA30MMA_64x64x32_F32E4M3E4M3_SS_TNILNSO_7ScaleInE1ELSQ_1EEEEEENS4_6LayoutINS5_IJSC_SC_SC_EEENS5_IJNSA_ILi0EEESV_SV_EEEEENS5_IJNS4_10UnderscoreESY_SY_EEEEENS4_23SM90_TMA_LOAD_MULTICASTENS4_14ComposedLayoutINS4_7SwizzleILi3ELi4ELi3EEENS4_18smem_ptr_flag_bitsILi8EEENST_INS5_IJNSA_ILi8EEESH_EEENS5_IJSH_SC_EEEEEEEvNS4_8identityES11_S1B_vS1C_EENS_8epilogue10collective6detail29Sm90TmaWarpSpecializedAdapterINS1F_15DefaultEpilogueISJ_SK_SK_NS1E_6thread17LinearCombinationISJ_Li1EffLNS1J_9ScaleType4KindE0ELNS_15FloatRoundStyleE2ESJ_EENS1_15EpilogueDefaultEEEEEvvEEEEvNT_6ParamsE)
        /*0008*/ 	.word	0x000000a8


	//----- nvinfo : EIATTR_FRAME_SIZE
	.align		4
.L_12:
        /*000c*/ 	.byte	0x04, 0x11
        /*000e*/ 	.short	(.L_14 - .L_13)
	.align		4
.L_13:
        /*0010*/ 	.word	index@(_ZN7cutlass13device_kernelINS_4gemm6kernel13GemmUniversalIN4cute5tupleIJiiiiEEENS1_10collective13CollectiveMmaINS1_37MainloopSm90TmaGmmaWarpSpecializedFP8ILi5ENS5_IJNS4_1CILi2EEESB_NSA_ILi1EEEEEENS1_32KernelTmaWarpSpecializedPingpongEEENS5_IJNSA_ILi64EEESG_NSA_ILi128EEEEEENS_12float_e4m3_tENS5_IJlSC_lEEESJ_SK_NS4_8TiledMMAINS4_8MMA_AtomIJNS4_4SM904GMMA30MMA_64x64x32_F32E4M3E4M3_SS_TNILNSO_7ScaleInE1ELSQ_1EEEEEENS4_6LayoutINS5_IJSC_SC_SC_EEENS5_IJNSA_ILi0EEESV_SV_EEEEENS5_IJNS4_10UnderscoreESY_SY_EEEEENS4_23SM90_TMA_LOAD_MULTICASTENS4_14ComposedLayoutINS4_7SwizzleILi3ELi4ELi3EEENS4_18smem_ptr_flag_bitsILi8EEENST_INS5_IJNSA_ILi8EEESH_EEENS5_IJSH_SC_EEEEEEEvNS4_8identityES11_S1B_vS1C_EENS_8epilogue10collective6detail29Sm90TmaWarpSpecializedAdapterINS1F_15DefaultEpilogueISJ_SK_SK_NS1E_6thread17LinearCombinationISJ_Li1EffLNS1J_9ScaleType4KindE0ELNS_15FloatRoundStyleE2ESJ_EENS1_15EpilogueDefaultEEEEEvvEEEEvNT_6ParamsE)
        /*0014*/ 	.word	0x00000000


	//----- nvinfo : EIATTR_MIN_STACK_SIZE
	.align		4
.L_14:
        /*0018*/ 	.byte	0x04, 0x12
        /*001a*/ 	.short	(.L_16 - .L_15)
	.align		4
.L_15:
        /*001c*/ 	.word	index@(_ZN7cutlass13device_kernelINS_4gemm6kernel13GemmUniversalIN4cute5tupleIJiiiiEEENS1_10collective13CollectiveMmaINS1_37MainloopSm90TmaGmmaWarpSpecializedFP8ILi5ENS5_IJNS4_1CILi2EEESB_NSA_ILi1EEEEEENS1_32KernelTmaWarpSpecializedPingpongEEENS5_IJNSA_ILi64EEESG_NSA_ILi128EEEEEENS_12float_e4m3_tENS5_IJlSC_lEEESJ_SK_NS4_8TiledMMAINS4_8MMA_AtomIJNS4_4SM904GMMA30MMA_64x64x32_F32E4M3E4M3_SS_TNILNSO_7ScaleInE1ELSQ_1EEEEEENS4_6LayoutINS5_IJSC_SC_SC_EEENS5_IJNSA_ILi0EEESV_SV_EEEEENS5_IJNS4_10UnderscoreESY_SY_EEEEENS4_23SM90_TMA_LOAD_MULTICASTENS4_14ComposedLayoutINS4_7SwizzleILi3ELi4ELi3EEENS4_18smem_ptr_flag_bitsILi8EEENST_INS5_IJNSA_ILi8EEESH_EEENS5_IJSH_SC_EEEEEEEvNS4_8identityES11_S1B_vS1C_EENS_8epilogue10collective6detail29Sm90TmaWarpSpecializedAdapterINS1F_15DefaultEpilogueISJ_SK_SK_NS1E_6thread17LinearCombinationISJ_Li1EffLNS1J_9ScaleType4KindE0ELNS_15FloatRoundStyleE2ESJ_EENS1_15EpilogueDefaultEEEEEvvEEEEvNT_6ParamsE)
        /*0020*/ 	.word	0x00000000
.L_16:


//--------------------- .nv.compat                --------------------------
	.section	.nv.compat,"",@"SHT_CUDA_COMPAT_INFO"
	.align	4
        /*0000*/ 	.byte	0x02, 0x09, 0x01, 0x00, 0x02, 0x02, 0x04, 0x00, 0x02, 0x05, 0x05, 0x00, 0x03, 0x07, 0x01, 0x01
        /*0010*/ 	.byte	0x02, 0x03, 0x01, 0x00, 0x02, 0x06, 0x01, 0x00, 0x04, 0x0b, 0x08, 0x00, 0x00, 0x00, 0x00, 0x00
        /*0020*/ 	.byte	0x00, 0x00, 0x00, 0x00


//--------------------- .nv.info._ZN7cutlass13device_kernelINS_4gemm6kernel13GemmUniversalIN4cute5tupleIJiiiiEEENS1_10collective13CollectiveMmaINS1_37MainloopSm90TmaGmmaWarpSpecializedFP8ILi5ENS5_IJNS4_1CILi2EEESB_NSA_ILi1EEEEEENS1_32KernelTmaWarpSpecializedPingpongEEENS5_IJNSA_ILi64EEESG_NSA_ILi128EEEEEENS_12float_e4m3_tENS5_IJlSC_lEEESJ_SK_NS4_8TiledMMAINS4_8MMA_AtomIJNS4_4SM904GMMA30MMA_64x64x32_F32E4M3E4M3_SS_TNILNSO_7ScaleInE1ELSQ_1EEEEEENS4_6LayoutINS5_IJSC_SC_SC_EEENS5_IJNSA_ILi0EEESV_SV_EEEEENS5_IJNS4_10UnderscoreESY_SY_EEEEENS4_23SM90_TMA_LOAD_MULTICASTENS4_14ComposedLayoutINS4_7SwizzleILi3ELi4ELi3EEENS4_18smem_ptr_flag_bitsILi8EEENST_INS5_IJNSA_ILi8EEESH_EEENS5_IJSH_SC_EEEEEEEvNS4_8identityES11_S1B_vS1C_EENS_8epilogue10collective6detail29Sm90TmaWarpSpecializedAdapterINS1F_15DefaultEpilogueISJ_SK_SK_NS1E_6thread17LinearCombinationISJ_Li1EffLNS1J_9ScaleType4KindE0ELNS_15FloatRoundStyleE2ESJ_EENS1_15EpilogueDefaultEEEEEvvEEEEvNT_6ParamsE --------------------------
	.section	.nv.info._ZN7cutlass13device_kernelINS_4gemm6kernel13GemmUniversalIN4cute5tupleIJiiiiEEENS1_10collective13CollectiveMmaINS1_37MainloopSm90TmaGmmaWarpSpecializedFP8ILi5ENS5_IJNS4_1CILi2EEESB_NSA_ILi1EEEEEENS1_32KernelTmaWarpSpecializedPingpongEEENS5_IJNSA_ILi64EEESG_NSA_ILi128EEEEEENS_12float_e4m3_tENS5_IJlSC_lEEESJ_SK_NS4_8TiledMMAINS4_8MMA_AtomIJNS4_4SM904GMMA30MMA_64x64x32_F32E4M3E4M3_SS_TNILNSO_7ScaleInE1ELSQ_1EEEEEENS4_6LayoutINS5_IJSC_SC_SC_EEENS5_IJNSA_ILi0EEESV_SV_EEEEENS5_IJNS4_10UnderscoreESY_SY_EEEEENS4_23SM90_TMA_LOAD_MULTICASTENS4_14ComposedLayoutINS4_7SwizzleILi3ELi4ELi3EEENS4_18smem_ptr_flag_bitsILi8EEENST_INS5_IJNSA_ILi8EEESH_EEENS5_IJSH_SC_EEEEEEEvNS4_8identityES11_S1B_vS1C_EENS_8epilogue10collective6detail29Sm90TmaWarpSpecializedAdapterINS1F_15DefaultEpilogueISJ_SK_SK_NS1E_6thread17LinearCombinationISJ_Li1EffLNS1J_9ScaleType4KindE0ELNS_15FloatRoundStyleE2ESJ_EENS1_15EpilogueDefaultEEEEEvvEEEEvNT_6ParamsE,"",@"SHT_CUDA_INFO"
	.sectionflags	@""
	.align	4


	//----- nvinfo : EIATTR_CUDA_API_VERSION
	.align		4
        /*0000*/ 	.byte	0x04, 0x37
        /*0002*/ 	.short	(.L_18 - .L_17)
.L_17:
        /*0004*/ 	.word	0x00000082


	//----- nvinfo : EIATTR_KPARAM_INFO
	.align		4
.L_18:
        /*0008*/ 	.byte	0x04, 0x17
        /*000a*/ 	.short	(.L_20 - .L_19)
.L_19:
        /*000c*/ 	.word	0x00000000
        /*0010*/ 	.short	0x0000
        /*0012*/ 	.short	0x0070
        /*0014*/ 	.byte	0x00, 0xf0, 0x01, 0x10


	//----- nvinfo : EIATTR_SPARSE_MMA_MASK
	.align		4
.L_20:
        /*0018*/ 	.byte	0x03, 0x50
        /*001a*/ 	.short	0x0000


	//----- nvinfo : EIATTR_MAXREG_COUNT
	.align		4
        /*001c*/ 	.byte	0x03, 0x1b
        /*001e*/ 	.short	0x00a8


	//----- nvinfo : EIATTR_NUM_BARRIERS
	.align		4
        /*0020*/ 	.byte	0x02, 0x4c
        /*0022*/ 	.byte	0x01
	.zero		1


	//----- nvinfo : EIATTR_MERCURY_ISA_VERSION
	.align		4
        /*0024*/ 	.byte	0x03, 0x5f
        /*0026*/ 	.short	0x0101


	//----- nvinfo : EIATTR_INT_WARP_WIDE_INSTR_OFFSETS
	.align		4
        /*0028*/ 	.byte	0x04, 0x31
        /*002a*/ 	.short	(.L_22 - .L_21)


	//   ....[0]....
.L_21:
        /*002c*/ 	.word	0x000004d0


	//   ....[1]....
        /*0030*/ 	.word	0x00000510


	//   ....[2]....
        /*0034*/ 	.word	0x00000550


	//   ....[3]....
        /*0038*/ 	.word	0x000005f0


	//   ....[4]....
        /*003c*/ 	.word	0x00000610


	//   ....[5]....
        /*0040*/ 	.word	0x00000670


	//   ....[6]....
        /*0044*/ 	.word	0x00000760


	//   ....[7]....
        /*0048*/ 	.word	0x000007b0


	//   ....[8]....
        /*004c*/ 	.word	0x00002910


	//----- nvinfo : EIATTR_COOP_GROUP_MASK_REGIDS
	.align		4
.L_22:
        /*0050*/ 	.byte	0x04, 0x29
        /*0052*/ 	.short	(.L_24 - .L_23)


	//   ....[0]....
.L_23:
        /*0054*/ 	.word	0xffffffff


	//   ....[1]....
        /*0058*/ 	.word	0xffffffff


	//   ....[2]....
        /*005c*/ 	.word	0xffffffff


	//   ....[3]....
        /*0060*/ 	.word	0xffffffff


	//   ....[4]....
        /*0064*/ 	.word	0xffffffff


	//   ....[5]....
        /*0068*/ 	.word	0xffffffff


	//   ....[6]....
        /*006c*/ 	.word	0xffffffff


	//----- nvinfo : EIATTR_COOP_GROUP_INSTR_OFFSETS
	.align		4
.L_24:
        /*0070*/ 	.byte	0x04, 0x28
        /*0072*/ 	.short	(.L_26 - .L_25)


	//   ....[0]....
.L_25:
        /*0074*/ 	.word	0x00000060


	//   ....[1]....
        /*0078*/ 	.word	0x00000070


	//   ....[2]....
        /*007c*/ 	.word	0x00000130


	//   ....[3]....
        /*0080*/ 	.word	0x000002e0


	//   ....[4]....
        /*0084*/ 	.word	0x00000320


	//   ....[5]....
        /*0088*/ 	.word	0x000003a0


	//   ....[6]....
        /*008c*/ 	.word	0x00000970


	//----- nvinfo : EIATTR_REG_RECONFIG
	.align		4
.L_26:
        /*0090*/ 	.byte	0x01, 0x54
	.zero		2


	//----- nvinfo : EIATTR_MBARRIER_INSTR_OFFSETS
	.align		4
        /*0094*/ 	.byte	0x04, 0x39
        /*0096*/ 	.short	(.L_28 - .L_27)


	//   ....[0]....
.L_27:
        /*0098*/ 	.word	0x00000230
        /*009c*/ 	.word	0x000000ff
        /*00a0*/ 	.word	0x00000000
        /*00a4*/ 	.short	0x0100
        /*00a6*/ 	.byte	0x08
	.zero		1


	//   ....[1]....
        /*00a8*/ 	.word	0x00000240
        /*00ac*/ 	.word	0x000000ff
        /*00b0*/ 	.word	0x00000028
        /*00b4*/ 	.short	0x0100
        /*00b6*/ 	.byte	0x08
	.zero		1


	//   ....[2]....
        /*00b8*/ 	.word	0x00000250
        /*00bc*/ 	.word	0x000000ff
        /*00c0*/ 	.word	0x00000008
        /*00c4*/ 	.short	0x0100
        /*00c6*/ 	.byte	0x08
	.zero		1


	//   ....[3]....
        /*00c8*/ 	.word	0x00000260
        /*00cc*/ 	.word	0x000000ff
        /*00d0*/ 	.word	0x00000030
        /*00d4*/ 	.short	0x0100
        /*00d6*/ 	.byte	0x08
	.zero		1


	//   ....[4]....
        /*00d8*/ 	.word	0x00000270
        /*00dc*/ 	.word	0x000000ff
        /*00e0*/ 	.word	0x00000010
        /*00e4*/ 	.short	0x0100
        /*00e6*/ 	.byte	0x08
	.zero		1


	//   ....[5]....
        /*00e8*/ 	.word	0x00000280
        /*00ec*/ 	.word	0x000000ff
        /*00f0*/ 	.word	0x00000038
        /*00f4*/ 	.short	0x0100
        /*00f6*/ 	.byte	0x08
	.zero		1


	//   ....[6]....
        /*00f8*/ 	.word	0x00000290
        /*00fc*/ 	.word	0x000000ff
        /*0100*/ 	.word	0x00000018
        /*0104*/ 	.short	0x0100
        /*0106*/ 	.byte	0x08
	.zero		1


	//   ....[7]....
        /*0108*/ 	.word	0x000002a0
        /*010c*/ 	.word	0x000000ff
        /*0110*/ 	.word	0x00000040
        /*0114*/ 	.short	0x0100
        /*0116*/ 	.byte	0x08
	.zero		1


	//   ....[8]....
        /*0118*/ 	.word	0x000002b0
        /*011c*/ 	.word	0x000000ff
        /*0120*/ 	.word	0x00000020
        /*0124*/ 	.short	0x0100
        /*0126*/ 	.byte	0x08
	.zero		1


	//   ....[9]....
        /*0128*/ 	.word	0x000002c0
        /*012c*/ 	.word	0x000000ff
        /*0130*/ 	.word	0x00000048
        /*0134*/ 	.short	0x0100
        /*0136*/ 	.byte	0x08
	.zero		1


	//   ....[10]....
        /*0138*/ 	.word	0x000007e0
        /*013c*/ 	.word	0x000000ff
        /*0140*/ 	.word	0x00000080
        /*0144*/ 	.short	0x0100
        /*0146*/ 	.byte	0x08
	.zero		1


	//   ....[11]....
        /*0148*/ 	.word	0x00000880
        /*014c*/ 	.word	0x000000ff
        /*0150*/ 	.word	0x00000088
        /*0154*/ 	.short	0x0100
        /*0156*/ 	.byte	0x08
	.zero		1


	//   ....[12]....
        /*0158*/ 	.word	0x000008f0
        /*015c*/ 	.word	0x000000ff
        /*0160*/ 	.word	0x00000060
        /*0164*/ 	.short	0x0100
        /*0166*/ 	.byte	0x09
	.zero		1


	//   ....[13]....
        /*0168*/ 	.word	0x00000900
        /*016c*/ 	.word	0x000000ff
        /*0170*/ 	.word	0x00000068
        /*0174*/ 	.short	0x0100
        /*0176*/ 	.byte	0x09
	.zero		1


	//   ....[14]....
        /*0178*/ 	.word	0x00000910
        /*017c*/ 	.word	0x000000ff
        /*0180*/ 	.word	0x00000070
        /*0184*/ 	.short	0x0100
        /*0186*/ 	.byte	0x09
	.zero		1


	//   ....[15]....
        /*0188*/ 	.word	0x00000920
        /*018c*/ 	.word	0x000000ff
        /*0190*/ 	.word	0x00000078
        /*0194*/ 	.short	0x0100
        /*0196*/ 	.byte	0x09
	.zero		1


	//   ....[16]....
        /*0198*/ 	.word	0x00001700
        /*019c*/ 	.word	0x000000ff
        /*01a0*/ 	.word	0xfffffff8
        /*01a4*/ 	.short	0x010a
        /*01a6*/ 	.byte	0x0b
	.zero		1


	//   ....[17]....
        /*01a8*/ 	.word	0x000019d0
        /*01ac*/ 	.word	0x000000ff
        /*01b0*/ 	.word	0x00000000
        /*01b4*/ 	.short	0x010a
        /*01b6*/ 	.byte	0x06
	.zero		1


	//   ....[18]....
        /*01b8*/ 	.word	0x00001a10
        /*01bc*/ 	.word	0x000000ff
        /*01c0*/ 	.word	0x00000000
        /*01c4*/ 	.short	0x010a
        /*01c6*/ 	.byte	0x06
	.zero		1


	//   ....[19]....
        /*01c8*/ 	.word	0x00002040
        /*01cc*/ 	.word	0x000000ff
        /*01d0*/ 	.word	0x00000000
        /*01d4*/ 	.short	0x010a
        /*01d6*/ 	.byte	0x10
	.zero		1


	//   ....[20]....
        /*01d8*/ 	.word	0x00002080
        /*01dc*/ 	.word	0x000000ff
        /*01e0*/ 	.word	0x00000000
        /*01e4*/ 	.short	0x010a
        /*01e6*/ 	.byte	0x10
	.zero		1


	//   ....[21]....
        /*01e8*/ 	.word	0x00002520
        /*01ec*/ 	.word	0x00000013
        /*01f0*/ 	.word	0x00000000
        /*01f4*/ 	.short	0x0101
        /*01f6*/ 	.byte	0x3f
	.zero		1


	//   ....[22]....
        /*01f8*/ 	.word	0x000028a0
        /*01fc*/ 	.word	0x00000011
        /*0200*/ 	.word	0x00000000
        /*0204*/ 	.short	0x0101
        /*0206*/ 	.byte	0x17
	.zero		1


	//   ....[23]....
        /*0208*/ 	.word	0x000029b0
        /*020c*/ 	.word	0x00000011
        /*0210*/ 	.word	0x00000000
        /*0214*/ 	.short	0x0101
        /*0216*/ 	.byte	0x3f
	.zero		1


	//   ....[24]....
        /*0218*/ 	.word	0x00002a70
        /*021c*/ 	.word	0x000000ff
        /*0220*/ 	.word	0x00000008
        /*0224*/ 	.short	0x010a
        /*0226*/ 	.byte	0x0b
	.zero		1


	//   ....[25]....
        /*0228*/ 	.word	0x000052d0
        /*022c*/ 	.word	0x00000004
        /*0230*/ 	.word	0x00000000
        /*0234*/ 	.short	0x0101
        /*0236*/ 	.byte	0x17
	.zero		1


	//   ....[26]....
        /*0238*/ 	.word	0x00005cc0
        /*023c*/ 	.word	0x00000013
        /*0240*/ 	.word	0x00000028
        /*0244*/ 	.short	0x010a
        /*0246*/ 	.byte	0x3f
	.zero		1


	//   ....[27]....
        /*0248*/ 	.word	0x00006070
        /*024c*/ 	.word	0x0000000a
        /*0250*/ 	.word	0x00000088
        /*0254*/ 	.short	0x0101
        /*0256*/ 	.byte	0x3f
	.zero		1


	//   ....[28]....
        /*0258*/ 	.word	0x000067d0
        /*025c*/ 	.word	0x00000005
        /*0260*/ 	.word	0x00000000
        /*0264*/ 	.short	0x010a
        /*0266*/ 	.byte	0x3f
	.zero		1


	//   ....[29]....
        /*0268*/ 	.word	0x00006850
        /*026c*/ 	.word	0x00000007
        /*0270*/ 	.word	0x00000000
        /*0274*/ 	.short	0x010a
        /*0276*/ 	.byte	0x3f
	.zero		1


	//   ....[30]....
        /*0278*/ 	.word	0x000068e0
        /*027c*/ 	.word	0x00000008
        /*0280*/ 	.word	0x00000000
        /*0284*/ 	.short	0x010a
        /*0286*/ 	.byte	0x3f
	.zero		1


	//   ....[31]....
        /*0288*/ 	.word	0x00006970
        /*028c*/ 	.word	0x0000000b
        /*0290*/ 	.word	0x00000000
        /*0294*/ 	.short	0x010a
        /*0296*/ 	.byte	0x3f
	.zero		1


	//   ....[32]....
        /*0298*/ 	.word	0x00006a00
        /*029c*/ 	.word	0x00000003
        /*02a0*/ 	.word	0x00000000
        /*02a4*/ 	.short	0x010a
        /*02a6*/ 	.byte	0x3f
	.zero		1


	//   ....[33]....
        /*02a8*/ 	.word	0x00006a70
        /*02ac*/ 	.word	0x00000011
        /*02b0*/ 	.word	0xfffffff8
        /*02b4*/ 	.short	0x010a
        /*02b6*/ 	.byte	0x3f
	.zero		1


	//   ....[34]....
        /*02b8*/ 	.word	0x00006ad0
        /*02bc*/ 	.word	0x00000011
        /*02c0*/ 	.word	0x00000000
        /*02c4*/ 	.short	0x010a
        /*02c6*/ 	.byte	0x3f
	.zero		1


	//   ....[35]....
        /*02c8*/ 	.word	0x00006b30
        /*02cc*/ 	.word	0x00000013
        /*02d0*/ 	.word	0x00000000
        /*02d4*/ 	.short	0x010a
        /*02d6*/ 	.byte	0x3f
	.zero		1


	//   ....[36]....
        /*02d8*/ 	.word	0x00006b90
        /*02dc*/ 	.word	0x00000011
        /*02e0*/ 	.word	0x00000008
        /*02e4*/ 	.short	0x010a
        /*02e6*/ 	.byte	0x3f
	.zero		1


	//   ....[37]....
        /*02e8*/ 	.word	0x00006c60
        /*02ec*/ 	.word	0x00000013
        /*02f0*/ 	.word	0x00000028
        /*02f4*/ 	.short	0x010a
        /*02f6*/ 	.byte	0x3f
	.zero		1


	//   ....[38]....
        /*02f8*/ 	.word	0x00006d40
        /*02fc*/ 	.word	0x00000005
        /*0300*/ 	.word	0x00000000
        /*0304*/ 	.short	0x010a
        /*0306*/ 	.byte	0x3f
	.zero		1


	//   ....[39]....
        /*0308*/ 	.word	0x00006d90
        /*030c*/ 	.word	0x00000007
        /*0310*/ 	.word	0x00000000
        /*0314*/ 	.short	0x010a
        /*0316*/ 	.byte	0x3f
	.zero		1


	//   ....[40]....
        /*0318*/ 	.word	0x00006de0
        /*031c*/ 	.word	0x00000008
        /*0320*/ 	.word	0x00000000
        /*0324*/ 	.short	0x010a
        /*0326*/ 	.byte	0x3f
	.zero		1


	//   ....[41]....
        /*0328*/ 	.word	0x00006e30
        /*032c*/ 	.word	0x0000000b
        /*0330*/ 	.word	0x00000000
        /*0334*/ 	.short	0x010a
        /*0336*/ 	.byte	0x3f
	.zero		1


	//----- nvinfo : EIATTR_NUM_MBARRIERS
	.align		4
.L_28:
        /*0338*/ 	.byte	0x03, 0x38
        /*033a*/ 	.short	0x0010


	//----- nvinfo : EIATTR_EXIT_INSTR_OFFSETS
	.align		4
        /*033c*/ 	.byte	0x04, 0x1c
        /*033e*/ 	.short	(.L_30 - .L_29)


	//   ....[0]....
.L_29:
        /*0340*/ 	.word	0x000013c0


	//   ....[1]....
        /*0344*/ 	.word	0x00001420


	//   ....[2]....
        /*0348*/ 	.word	0x000058e0


	//   ....[3]....
        /*034c*/ 	.word	0x00005910


	//   ....[4]....
        /*0350*/ 	.word	0x00006a50


	//----- nvinfo : EIATTR_MAX_THREADS
	.align		4
.L_30:
        /*0354*/ 	.byte	0x04, 0x05
        /*0356*/ 	.short	(.L_32 - .L_31)
.L_31:
        /*0358*/ 	.word	0x00000180
        /*035c*/ 	.word	0x00000001
        /*0360*/ 	.word	0x00000001


	//----- nvinfo : EIATTR_CRS_STACK_SIZE
	.align		4
.L_32:
        /*0364*/ 	.byte	0x04, 0x1e
        /*0366*/ 	.short	(.L_34 - .L_33)
.L_33:
        /*0368*/ 	.word	0x00000000


	//----- nvinfo : EIATTR_CBANK_PARAM_SIZE
	.align		4
.L_34:
        /*036c*/ 	.byte	0x03, 0x19
        /*036e*/ 	.short	0x0470


	//----- nvinfo : EIATTR_PARAM_CBANK
	.align		4
        /*0370*/ 	.byte	0x04, 0x0a
        /*0372*/ 	.short	(.L_36 - .L_35)
	.align		4
.L_35:
        /*0374*/ 	.word	index@(.nv.constant0._ZN7cutlass13device_kernelINS_4gemm6kernel13GemmUniversalIN4cute5tupleIJiiiiEEENS1_10collective13CollectiveMmaINS1_37MainloopSm90TmaGmmaWarpSpecializedFP8ILi5ENS5_IJNS4_1CILi2EEESB_NSA_ILi1EEEEEENS1_32KernelTmaWarpSpecializedPingpongEEENS5_IJNSA_ILi64EEESG_NSA_ILi128EEEEEENS_12float_e4m3_tENS5_IJlSC_lEEESJ_SK_NS4_8TiledMMAINS4_8MMA_AtomIJNS4_4SM904GMMA30MMA_64x64x32_F32E4M3E4M3_SS_TNILNSO_7ScaleInE1ELSQ_1EEEEEENS4_6LayoutINS5_IJSC_SC_SC_EEENS5_IJNSA_ILi0EEESV_SV_EEEEENS5_IJNS4_10UnderscoreESY_SY_EEEEENS4_23SM90_TMA_LOAD_MULTICASTENS4_14ComposedLayoutINS4_7SwizzleILi3ELi4ELi3EEENS4_18smem_ptr_flag_bitsILi8EEENST_INS5_IJNSA_ILi8EEESH_EEENS5_IJSH_SC_EEEEEEEvNS4_8identityES11_S1B_vS1C_EENS_8epilogue10collective6detail29Sm90TmaWarpSpecializedAdapterINS1F_15DefaultEpilogueISJ_SK_SK_NS1E_6thread17LinearCombinationISJ_Li1EffLNS1J_9ScaleType4KindE0ELNS_15FloatRoundStyleE2ESJ_EENS1_15EpilogueDefaultEEEEEvvEEEEvNT_6ParamsE)
        /*0378*/ 	.short	0x0210
        /*037a*/ 	.short	0x0470


	//----- nvinfo : EIATTR_SW_WAR
	.align		4
.L_36:
        /*037c*/ 	.byte	0x04, 0x36
        /*037e*/ 	.short	(.L_38 - .L_37)
.L_37:
        /*0380*/ 	.word	0x00000008
.L_38:


//--------------------- .nv.callgraph             --------------------------
	.section	.nv.callgraph,"",@"SHT_CUDA_CALLGRAPH"
	.align	4
	.sectionentsize	8
	.align		4
        /*0000*/ 	.word	0x00000000
	.align		4
        /*0004*/ 	.word	0xffffffff
	.align		4
        /*0008*/ 	.word	0x00000000
	.align		4
        /*000c*/ 	.word	0xfffffffe
	.align		4
        /*0010*/ 	.word	0x00000000
	.align		4
        /*0014*/ 	.word	0xfffffffd
	.align		4
        /*0018*/ 	.word	0x00000000
	.align		4
        /*001c*/ 	.word	0xfffffffc


//--------------------- .nv.constant4             --------------------------
	.section	.nv.constant4,"a",@progbits
	.align	8
	.align		8
.nv.constant4:
        /*0000*/ 	.dword	_ZN39_INTERNAL_1bdf4a48_4_k_cu_c5e6e0e4_39864cuda3std3__45__cpo5beginE
	.align		8
        /*0008*/ 	.dword	_ZN39_INTERNAL_1bdf4a48_4_k_cu_c5e6e0e4_39864cuda3std3__45__cpo3endE
	.align		8
        /*0010*/ 	.dword	_ZN39_INTERNAL_1bdf4a48_4_k_cu_c5e6e0e4_39864cuda3std3__45__cpo6cbeginE
	.align		8
        /*0018*/ 	.dword	_ZN39_INTERNAL_1bdf4a48_4_k_cu_c5e6e0e4_39864cuda3std3__45__cpo4cendE
	.align		8
        /*0020*/ 	.dword	_ZN39_INTERNAL_1bdf4a48_4_k_cu_c5e6e0e4_39864cuda3std3__441_GLOBAL__N__1bdf4a48_4_k_cu_c5e6e0e4_39866ignoreE
	.align		8
        /*0028*/ 	.dword	_ZN39_INTERNAL_1bdf4a48_4_k_cu_c5e6e0e4_39864cuda3std3__419piecewise_constructE
	.align		8
        /*0030*/ 	.dword	_ZN39_INTERNAL_1bdf4a48_4_k_cu_c5e6e0e4_39864cuda3std3__48in_placeE
	.align		8
        /*0038*/ 	.dword	_ZN39_INTERNAL_1bdf4a48_4_k_cu_c5e6e0e4_39864cuda3std6ranges3__45__cpo4swapE
	.align		8
        /*0040*/ 	.dword	_ZN39_INTERNAL_1bdf4a48_4_k_cu_c5e6e0e4_39864cuda3std6ranges3__45__cpo9iter_moveE
	.align		8
        /*0048*/ 	.dword	_ZN39_INTERNAL_1bdf4a48_4_k_cu_c5e6e0e4_39864cute7productE
	.align		8
        /*0050*/ 	.dword	_ZN39_INTERNAL_1bdf4a48_4_k_cu_c5e6e0e4_39864cute1_E


//--------------------- .text._ZN7cutlass13device_kernelINS_4gemm6kernel13GemmUniversalIN4cute5tupleIJiiiiEEENS1_10collective13CollectiveMmaINS1_37MainloopSm90TmaGmmaWarpSpecializedFP8ILi5ENS5_IJNS4_1CILi2EEESB_NSA_ILi1EEEEEENS1_32KernelTmaWarpSpecializedPingpongEEENS5_IJNSA_ILi64EEESG_NSA_ILi128EEEEEENS_12float_e4m3_tENS5_IJlSC_lEEESJ_SK_NS4_8TiledMMAINS4_8MMA_AtomIJNS4_4SM904GMMA30MMA_64x64x32_F32E4M3E4M3_SS_TNILNSO_7ScaleInE1ELSQ_1EEEEEENS4_6LayoutINS5_IJSC_SC_SC_EEENS5_IJNSA_ILi0EEESV_SV_EEEEENS5_IJNS4_10UnderscoreESY_SY_EEEEENS4_23SM90_TMA_LOAD_MULTICASTENS4_14ComposedLayoutINS4_7SwizzleILi3ELi4ELi3EEENS4_18smem_ptr_flag_bitsILi8EEENST_INS5_IJNSA_ILi8EEESH_EEENS5_IJSH_SC_EEEEEEEvNS4_8identityES11_S1B_vS1C_EENS_8epilogue10collective6detail29Sm90TmaWarpSpecializedAdapterINS1F_15DefaultEpilogueISJ_SK_SK_NS1E_6thread17LinearCombinationISJ_Li1EffLNS1J_9ScaleType4KindE0ELNS_15FloatRoundStyleE2ESJ_EENS1_15EpilogueDefaultEEEEEvvEEEEvNT_6ParamsE --------------------------
	.section	.text._ZN7cutlass13device_kernelINS_4gemm6kernel13GemmUniversalIN4cute5tupleIJiiiiEEENS1_10collective13CollectiveMmaINS1_37MainloopSm90TmaGmmaWarpSpecializedFP8ILi5ENS5_IJNS4_1CILi2EEESB_NSA_ILi1EEEEEENS1_32KernelTmaWarpSpecializedPingpongEEENS5_IJNSA_ILi64EEESG_NSA_ILi128EEEEEENS_12float_e4m3_tENS5_IJlSC_lEEESJ_SK_NS4_8TiledMMAINS4_8MMA_AtomIJNS4_4SM904GMMA30MMA_64x64x32_F32E4M3E4M3_SS_TNILNSO_7ScaleInE1ELSQ_1EEEEEENS4_6LayoutINS5_IJSC_SC_SC_EEENS5_IJNSA_ILi0EEESV_SV_EEEEENS5_IJNS4_10UnderscoreESY_SY_EEEEENS4_23SM90_TMA_LOAD_MULTICASTENS4_14ComposedLayoutINS4_7SwizzleILi3ELi4ELi3EEENS4_18smem_ptr_flag_bitsILi8EEENST_INS5_IJNSA_ILi8EEESH_EEENS5_IJSH_SC_EEEEEEEvNS4_8identityES11_S1B_vS1C_EENS_8epilogue10collective6detail29Sm90TmaWarpSpecializedAdapterINS1F_15DefaultEpilogueISJ_SK_SK_NS1E_6thread17LinearCombinationISJ_Li1EffLNS1J_9ScaleType4KindE0ELNS_15FloatRoundStyleE2ESJ_EENS1_15EpilogueDefaultEEEEEvvEEEEvNT_6ParamsE,"ax",@progbits
	.align	128
.text._ZN7cutlass13device_kernelINS_4gemm6kernel13GemmUniversalIN4cute5tupleIJiiiiEEENS1_10collective13CollectiveMmaINS1_37MainloopSm90TmaGmmaWarpSpecializedFP8ILi5ENS5_IJNS4_1CILi2EEESB_NSA_ILi1EEEEEENS1_32KernelTmaWarpSpecializedPingpongEEENS5_IJNSA_ILi64EEESG_NSA_ILi128EEEEEENS_12float_e4m3_tENS5_IJlSC_lEEESJ_SK_NS4_8TiledMMAINS4_8MMA_AtomIJNS4_4SM904GMMA30MMA_64x64x32_F32E4M3E4M3_SS_TNILNSO_7ScaleInE1ELSQ_1EEEEEENS4_6LayoutINS5_IJSC_SC_SC_EEENS5_IJNSA_ILi0EEESV_SV_EEEEENS5_IJNS4_10UnderscoreESY_SY_EEEEENS4_23SM90_TMA_LOAD_MULTICASTENS4_14ComposedLayoutINS4_7SwizzleILi3ELi4ELi3EEENS4_18smem_ptr_flag_bitsILi8EEENST_INS5_IJNSA_ILi8EEESH_EEENS5_IJSH_SC_EEEEEEEvNS4_8identityES11_S1B_vS1C_EENS_8epilogue10collective6detail29Sm90TmaWarpSpecializedAdapterINS1F_15DefaultEpilogueISJ_SK_SK_NS1E_6thread17LinearCombinationISJ_Li1EffLNS1J_9ScaleType4KindE0ELNS_15FloatRoundStyleE2ESJ_EENS1_15EpilogueDefaultEEEEEvvEEEEvNT_6ParamsE:
        .type           _ZN7cutlass13device_kernelINS_4gemm6kernel13GemmUniversalIN4cute5tupleIJiiiiEEENS1_10collective13CollectiveMmaINS1_37MainloopSm90TmaGmmaWarpSpecializedFP8ILi5ENS5_IJNS4_1CILi2EEESB_NSA_ILi1EEEEEENS1_32KernelTmaWarpSpecializedPingpongEEENS5_IJNSA_ILi64EEESG_NSA_ILi128EEEEEENS_12float_e4m3_tENS5_IJlSC_lEEESJ_SK_NS4_8TiledMMAINS4_8MMA_AtomIJNS4_4SM904GMMA30MMA_64x64x32_F32E4M3E4M3_SS_TNILNSO_7ScaleInE1ELSQ_1EEEEEENS4_6LayoutINS5_IJSC_SC_SC_EEENS5_IJNSA_ILi0EEESV_SV_EEEEENS5_IJNS4_10UnderscoreESY_SY_EEEEENS4_23SM90_TMA_LOAD_MULTICASTENS4_14ComposedLayoutINS4_7SwizzleILi3ELi4ELi3EEENS4_18smem_ptr_flag_bitsILi8EEENST_INS5_IJNSA_ILi8EEESH_EEENS5_IJSH_SC_EEEEEEEvNS4_8identityES11_S1B_vS1C_EENS_8epilogue10collective6detail29Sm90TmaWarpSpecializedAdapterINS1F_15DefaultEpilogueISJ_SK_SK_NS1E_6thread17LinearCombinationISJ_Li1EffLNS1J_9ScaleType4KindE0ELNS_15FloatRoundStyleE2ESJ_EENS1_15EpilogueDefaultEEEEEvvEEEEvNT_6ParamsE,@function
        .size           _ZN7cutlass13device_kernelINS_4gemm6kernel13GemmUniversalIN4cute5tupleIJiiiiEEENS1_10collective13CollectiveMmaINS1_37MainloopSm90TmaGmmaWarpSpecializedFP8ILi5ENS5_IJNS4_1CILi2EEESB_NSA_ILi1EEEEEENS1_32KernelTmaWarpSpecializedPingpongEEENS5_IJNSA_ILi64EEESG_NSA_ILi128EEEEEENS_12float_e4m3_tENS5_IJlSC_lEEESJ_SK_NS4_8TiledMMAINS4_8MMA_AtomIJNS4_4SM904GMMA30MMA_64x64x32_F32E4M3E4M3_SS_TNILNSO_7ScaleInE1ELSQ_1EEEEEENS4_6LayoutINS5_IJSC_SC_SC_EEENS5_IJNSA_ILi0EEESV_SV_EEEEENS5_IJNS4_10UnderscoreESY_SY_EEEEENS4_23SM90_TMA_LOAD_MULTICASTENS4_14ComposedLayoutINS4_7SwizzleILi3ELi4ELi3EEENS4_18smem_ptr_flag_bitsILi8EEENST_INS5_IJNSA_ILi8EEESH_EEENS5_IJSH_SC_EEEEEEEvNS4_8identityES11_S1B_vS1C_EENS_8epilogue10collective6detail29Sm90TmaWarpSpecializedAdapterINS1F_15DefaultEpilogueISJ_SK_SK_NS1E_6thread17LinearCombinationISJ_Li1EffLNS1J_9ScaleType4KindE0ELNS_15FloatRoundStyleE2ESJ_EENS1_15EpilogueDefaultEEEEEvvEEEEvNT_6ParamsE,(.L_x_146 - _ZN7cutlass13device_kernelINS_4gemm6kernel13GemmUniversalIN4cute5tupleIJiiiiEEENS1_10collective13CollectiveMmaINS1_37MainloopSm90TmaGmmaWarpSpecializedFP8ILi5ENS5_IJNS4_1CILi2EEESB_NSA_ILi1EEEEEENS1_32KernelTmaWarpSpecializedPingpongEEENS5_IJNSA_ILi64EEESG_NSA_ILi128EEEEEENS_12float_e4m3_tENS5_IJlSC_lEEESJ_SK_NS4_8TiledMMAINS4_8MMA_AtomIJNS4_4SM904GMMA30MMA_64x64x32_F32E4M3E4M3_SS_TNILNSO_7ScaleInE1ELSQ_1EEEEEENS4_6LayoutINS5_IJSC_SC_SC_EEENS5_IJNSA_ILi0EEESV_SV_EEEEENS5_IJNS4_10UnderscoreESY_SY_EEEEENS4_23SM90_TMA_LOAD_MULTICASTENS4_14ComposedLayoutINS4_7SwizzleILi3ELi4ELi3EEENS4_18smem_ptr_flag_bitsILi8EEENST_INS5_IJNSA_ILi8EEESH_EEENS5_IJSH_SC_EEEEEEEvNS4_8identityES11_S1B_vS1C_EENS_8epilogue10collective6detail29Sm90TmaWarpSpecializedAdapterINS1F_15DefaultEpilogueISJ_SK_SK_NS1E_6thread17LinearCombinationISJ_Li1EffLNS1J_9ScaleType4KindE0ELNS_15FloatRoundStyleE2ESJ_EENS1_15EpilogueDefaultEEEEEvvEEEEvNT_6ParamsE)
        .other          _ZN7cutlass13device_kernelINS_4gemm6kernel13GemmUniversalIN4cute5tupleIJiiiiEEENS1_10collective13CollectiveMmaINS1_37MainloopSm90TmaGmmaWarpSpecializedFP8ILi5ENS5_IJNS4_1CILi2EEESB_NSA_ILi1EEEEEENS1_32KernelTmaWarpSpecializedPingpongEEENS5_IJNSA_ILi64EEESG_NSA_ILi128EEEEEENS_12float_e4m3_tENS5_IJlSC_lEEESJ_SK_NS4_8TiledMMAINS4_8MMA_AtomIJNS4_4SM904GMMA30MMA_64x64x32_F32E4M3E4M3_SS_TNILNSO_7ScaleInE1ELSQ_1EEEEEENS4_6LayoutINS5_IJSC_SC_SC_EEENS5_IJNSA_ILi0EEESV_SV_EEEEENS5_IJNS4_10UnderscoreESY_SY_EEEEENS4_23SM90_TMA_LOAD_MULTICASTENS4_14ComposedLayoutINS4_7SwizzleILi3ELi4ELi3EEENS4_18smem_ptr_flag_bitsILi8EEENST_INS5_IJNSA_ILi8EEESH_EEENS5_IJSH_SC_EEEEEEEvNS4_8identityES11_S1B_vS1C_EENS_8epilogue10collective6detail29Sm90TmaWarpSpecializedAdapterINS1F_15DefaultEpilogueISJ_SK_SK_NS1E_6thread17LinearCombinationISJ_Li1EffLNS1J_9ScaleType4KindE0ELNS_15FloatRoundStyleE2ESJ_EENS1_15EpilogueDefaultEEEEEvvEEEEvNT_6ParamsE,@"STO_CUDA_ENTRY STV_DEFAULT"
_ZN7cutlass13device_kernelINS_4gemm6kernel13GemmUniversalIN4cute5tupleIJiiiiEEENS1_10collective13CollectiveMmaINS1_37MainloopSm90TmaGmmaWarpSpecializedFP8ILi5ENS5_IJNS4_1CILi2EEESB_NSA_ILi1EEEEEENS1_32KernelTmaWarpSpecializedPingpongEEENS5_IJNSA_ILi64EEESG_NSA_ILi128EEEEEENS_12float_e4m3_tENS5_IJlSC_lEEESJ_SK_NS4_8TiledMMAINS4_8MMA_AtomIJNS4_4SM904GMMA30MMA_64x64x32_F32E4M3E4M3_SS_TNILNSO_7ScaleInE1ELSQ_1EEEEEENS4_6LayoutINS5_IJSC_SC_SC_EEENS5_IJNSA_ILi0EEESV_SV_EEEEENS5_IJNS4_10UnderscoreESY_SY_EEEEENS4_23SM90_TMA_LOAD_MULTICASTENS4_14ComposedLayoutINS4_7SwizzleILi3ELi4ELi3EEENS4_18smem_ptr_flag_bitsILi8EEENST_INS5_IJNSA_ILi8EEESH_EEENS5_IJSH_SC_EEEEEEEvNS4_8identityES11_S1B_vS1C_EENS_8epilogue10collective6detail29Sm90TmaWarpSpecializedAdapterINS1F_15DefaultEpilogueISJ_SK_SK_NS1E_6thread17LinearCombinationISJ_Li1EffLNS1J_9ScaleType4KindE0ELNS_15FloatRoundStyleE2ESJ_EENS1_15EpilogueDefaultEEEEEvvEEEEvNT_6ParamsE:
[----:B------:R-:W-:Y:S01]  /*0000*/  LDC R1, c[0x0][0x28] ;  /* 0x00000a00ff017b82 */ /* 0x000fe20000000800 */
[----:B------:R-:W0:Y:S01]  /*0010*/  S2R R11, SR_TID.X ;  /* 0x00000000000b7919 */ /* 0x000e220000002100 */
[----:B------:R-:W-:Y:S01]  /*0020*/  ELECT P0, URZ, PT ;  /* 0x00000000003f782f */ /* 0x000fe20003800000 */
[----:B------:R-:W-:Y:S01]  /*0030*/  BSSY B0, `(.L_x_0) ;  /* 0x000000f000007945 */ /* 0x000fe20003800000 */
[--C-:B0-----:R-:W-:Y:S02]  /*0040*/  SHF.R.U32.HI R0, RZ, 0x5, R11.reuse ;  /* 0x00000005ff007819 */ /* 0x101fe4000001160b */
[----:B------:R-:W-:-:S03]  /*0050*/  SHF.R.U32.HI R5, RZ, 0x7, R11 ;  /* 0x00000007ff057819 */ /* 0x000fc6000001160b */
[----:B------:R-:W0:Y:S04]  /*0060*/  SHFL.IDX PT, R2, R0, RZ, 0x1f ;  /* 0x00001fff00027589 */ /* 0x000e2800000e0000 */
[----:B------:R1:W2:Y:S01]  /*0070*/  SHFL.IDX PT, R6, R5, RZ, 0x1f ;  /* 0x00001fff05067589 */ /* 0x0002a200000e0000 */
[----:B0-----:R-:W-:-:S13]  /*0080*/  ISETP.NE.OR P0, PT, R2, RZ, !P0 ;  /* 0x000000ff0200720c */ /* 0x001fda0004705670 */
[----:B-12---:R-:W-:Y:S05]  /*0090*/  @P0 BRA `(.L_x_1) ;  /* 0x0000000000200947 */ /* 0x006fea0003800000 */
[----:B------:R-:W-:Y:S02]  /*00a0*/  ULDC.64 UR4, c[0x0][0x198] ;  /* 0x0000660000047ab9 */ /* 0x000fe40000000a00 */
[----:B------:R-:W-:Y:S02]  /*00b0*/  UIADD3 UR6, UP0, UR4, 0xf0, URZ ;  /* 0x000000f004067890 */ /* 0x000fe4000ff1e03f */
[----:B------:R-:W-:Y:S02]  /*00c0*/  UIADD3 UR4, UP1, UR4, 0x1f0, URZ ;  /* 0x000001f004047890 */ /* 0x000fe4000ff3e03f */
[----:B------:R-:W-:Y:S02]  /*00d0*/  UIADD3.X UR7, URZ, UR5, URZ, UP0, !UPT ;  /* 0x000000053f077290 */ /* 0x000fe400087fe43f */
[----:B------:R-:W-:-:S07]  /*00e0*/  UIADD3.X UR5, URZ, UR5, URZ, UP1, !UPT ;  /* 0x000000053f057290 */ /* 0x000fce0008ffe43f */
[----:B------:R0:W-:Y:S02]  /*00f0*/  UTMACCTL.PF [UR6] ;  /* 0x00000000060079b9 */ /* 0x0001e40008040000 */
[----:B------:R0:W-:Y:S02]  /*0100*/  UTMACCTL.PF [UR4] ;  /* 0x00000000040079b9 */ /* 0x0001e40008040000 */
[----:B0-----:R-:W-:Y:S01]  /*0110*/  NOP ;  /* 0x0000000000007918 */ /* 0x001fe20000000000 */
.L_x_1:
[----:B------:R-:W-:Y:S05]  /*0120*/  BSYNC B0 ;  /* 0x0000000000007941 */ /* 0x000fea0003800000 */
.L_x_0:
[----:B------:R-:W0:Y:S02]  /*0130*/  SHFL.IDX PT, R7, R0, RZ, 0x1f ;  /* 0x00001fff00077589 */ /* 0x000e2400000e0000 */
[----:B0-----:R-:W-:-:S13]  /*0140*/  ISETP.NE.AND P0, PT, R7, RZ, PT ;  /* 0x000000ff0700720c */ /* 0x001fda0003f05270 */
[----:B------:R-:W-:Y:S05]  /*0150*/  @P0 BRA `(.L_x_2) ;  /* 0x0000000000600947 */ /* 0x000fea0003800000 */
[----:B------:R-:W0:Y:S01]  /*0160*/  S2UR UR8, SR_CgaCtaId ;  /* 0x00000000000879c3 */ /* 0x000e220000008800 */
[----:B------:R-:W-:Y:S01]  /*0170*/  UMOV UR4, 0x400 ;  /* 0x0000040000047882 */ /* 0x000fe20000000000 */
[----:B------:R-:W-:Y:S01]  /*0180*/  UMOV UR5, 0x1 ;  /* 0x0000000100057882 */ /* 0x000fe20000000000 */
[----:B------:R-:W-:Y:S01]  /*0190*/  UMOV UR6, 0x3 ;  /* 0x0000000300067882 */ /* 0x000fe20000000000 */
[----:B------:R-:W-:Y:S01]  /*01a0*/  ELECT P0, URZ, PT ;  /* 0x00000000003f782f */ /* 0x000fe20003800000 */
[----:B------:R-:W-:-:S04]  /*01b0*/  UIADD3 UR6, -UR6, 0x100000, URZ ;  /* 0x0010000006067890 */ /* 0x000fc8000fffe13f */
[----:B------:R-:W-:Y:S02]  /*01c0*/  USHF.L.U32 UR7, UR6, 0xb, URZ ;  /* 0x0000000b06077899 */ /* 0x000fe4000800063f */
[----:B------:R-:W-:Y:S02]  /*01d0*/  USHF.L.U32 UR6, UR6, 0x1, URZ ;  /* 0x0000000106067899 */ /* 0x000fe4000800063f */
[----:B0-----:R-:W-:Y:S02]  /*01e0*/  ULEA UR8, UR8, UR4, 0x18 ;  /* 0x0000000408087291 */ /* 0x001fe4000f8ec03f */
[----:B------:R-:W-:-:S04]  /*01f0*/  UIADD3 UR4, -UR5, 0x100000, URZ ;  /* 0x0010000005047890 */ /* 0x000fc8000fffe13f */
[----:B------:R-:W-:Y:S02]  /*0200*/  USHF.L.U32 UR5, UR4, 0xb, URZ ;  /* 0x0000000b04057899 */ /* 0x000fe4000800063f */
[----:B------:R-:W-:Y:S01]  /*0210*/  USHF.L.U32 UR4, UR4, 0x1, URZ ;  /* 0x0000000104047899 */ /* 0x000fe2000800063f */
[----:B------:R-:W0:Y:S11]  /*0220*/  FENCE.VIEW.ASYNC.S ;  /* 0x00000000000073c6 */ /* 0x000e360000000000 */
[----:B0-----:R0:W1:Y:S01]  /*0230*/  SYNCS.EXCH.64 URZ, [UR8], UR4 ;  /* 0x00000004083f75b2 */ /* 0x0010620008000100 */
[----:B------:R0:W2:Y:S01]  /*0240*/  SYNCS.EXCH.64 URZ, [UR8+0x28], UR6 ;  /* 0x00002806083f75b2 */ /* 0x0000a20008000100 */
[----:B------:R0:W3:Y:S01]  /*0250*/  SYNCS.EXCH.64 URZ, [UR8+0x8], UR4 ;  /* 0x00000804083f75b2 */ /* 0x0000e20008000100 */
[----:B------:R0:W4:Y:S01]  /*0260*/  SYNCS.EXCH.64 URZ, [UR8+0x30], UR6 ;  /* 0x00003006083f75b2 */ /* 0x0001220008000100 */
[----:B------:R0:W0:Y:S01]  /*0270*/  SYNCS.EXCH.64 URZ, [UR8+0x10], UR4 ;  /* 0x00001004083f75b2 */ /* 0x0000220008000100 */
[----:B------:R0:W0:Y:S01]  /*0280*/  SYNCS.EXCH.64 URZ, [UR8+0x38], UR6 ;  /* 0x00003806083f75b2 */ /* 0x0000220008000100 */
[----:B------:R0:W0:Y:S01]  /*0290*/  SYNCS.EXCH.64 URZ, [UR8+0x18], UR4 ;  /* 0x00001804083f75b2 */ /* 0x0000220008000100 */
[----:B------:R0:W0:Y:S01]  /*02a0*/  SYNCS.EXCH.64 URZ, [UR8+0x40], UR6 ;  /* 0x00004006083f75b2 */ /* 0x0000220008000100 */
[----:B------:R0:W0:Y:S01]  /*02b0*/  SYNCS.EXCH.64 URZ, [UR8+0x20], UR4 ;  /* 0x00002004083f75b2 */ /* 0x0000220008000100 */
[----:B------:R0:W0:Y:S01]  /*02c0*/  SYNCS.EXCH.64 URZ, [UR8+0x48], UR6 ;  /* 0x00004806083f75b2 */ /* 0x0000220008000100 */
[----:B------:R-:W-:Y:S01]  /*02d0*/  NOP ;  /* 0x0000000000007918 */ /* 0x000fe20000000000 */
.L_x_2:
[----:B------:R-:W5:Y:S01]  /*02e0*/  SHFL.IDX PT, R3, R0, RZ, 0x1f ;  /* 0x00001fff00037589 */ /* 0x000f6200000e0000 */
[----:B------:R-:W-:Y:S01]  /*02f0*/  SHF.R.S32.HI R4, RZ, 0x1f, R11 ;  /* 0x0000001fff047819 */ /* 0x000fe2000001140b */
[----:B------:R-:W1:Y:S01]  /*0300*/  S2UR UR13, SR_CTAID.X ;  /* 0x00000000000d79c3 */ /* 0x000e620000002500 */
[----:B------:R-:W-:Y:S01]  /*0310*/  ELECT P0, URZ, PT ;  /* 0x00000000003f782f */ /* 0x000fe20003800000 */
[----:B------:R1:W2:Y:S01]  /*0320*/  SHFL.IDX PT, R8, R0, RZ, 0x1f ;  /* 0x00001fff00087589 */ /* 0x0002a200000e0000 */
[----:B------:R-:W-:Y:S02]  /*0330*/  LEA.HI R4, R4, R11, RZ, 0x7 ;  /* 0x0000000b04047211 */ /* 0x000fe400078f38ff */
[----:B------:R-:W-:Y:S01]  /*0340*/  ELECT P1, URZ, PT ;  /* 0x00000000003f782f */ /* 0x000fe20003820000 */
[----:B------:R-:W-:Y:S01]  /*0350*/  NOP ;  /* 0x0000000000007918 */ /* 0x000fe20000000000 */
[----:B------:R-:W3:Y:S01]  /*0360*/  S2R R16, SR_CTAID.Y ;  /* 0x0000000000107919 */ /* 0x000ee20000002600 */
[----:B------:R-:W-:Y:S01]  /*0370*/  LOP3.LUT R4, R4, 0xffffff80, RZ, 0xc0, !PT ;  /* 0xffffff8004047812 */ /* 0x000fe200078ec0ff */
[----:B0-----:R-:W-:Y:S01]  /*0380*/  ULDC UR4, c[0x0][0x150] ;  /* 0x0000540000047ab9 */ /* 0x001fe20000000800 */
[----:B------:R-:W0:Y:S01]  /*0390*/  LDC R12, c[0x0][0x144] ;  /* 0x00005100ff0c7b82 */ /* 0x000e220000000800 */
[----:B------:R4:W0:Y:S01]  /*03a0*/  SHFL.IDX PT, R14, R5, RZ, 0x1f ;  /* 0x00001fff050e7589 */ /* 0x00082200000e0000 */
[----:B------:R-:W-:Y:S01]  /*03b0*/  UMOV UR12, 0x80 ;  /* 0x00000080000c7882 */ /* 0x000fe20000000000 */
[----:B------:R-:W-:Y:S01]  /*03c0*/  IMAD.IADD R10, R11, 0x1, -R4 ;  /* 0x000000010b0a7824 */ /* 0x000fe200078e0a04 */
[----:B------:R-:W-:Y:S01]  /*03d0*/  NOP ;  /* 0x0000000000007918 */ /* 0x000fe20000000000 */
[C---:B------:R-:W-:Y:S01]  /*03e0*/  VIADD R38, R6.reuse, 0xffffffff ;  /* 0xffffffff06267836 */ /* 0x040fe20000000000 */
[----:B------:R-:W-:-:S02]  /*03f0*/  ISETP.NE.AND P5, PT, R6, RZ, PT ;  /* 0x000000ff0600720c */ /* 0x000fc40003fa5270 */
[----:B------:R-:W-:Y:S01]  /*0400*/  SHF.R.S32.HI R19, RZ, 0x1f, R10 ;  /* 0x0000001fff137819 */ /* 0x000fe2000001140a */
[----:B------:R-:W0:Y:S01]  /*0410*/  LDC R13, c[0x0][0x140] ;  /* 0x00005000ff0d7b82 */ /* 0x000e220000000800 */
[----:B------:R-:W-:Y:S02]  /*0420*/  ISETP.GE.U32.AND P6, PT, R38, 0x2, PT ;  /* 0x000000022600780c */ /* 0x000fe40003fc6070 */
[----:B-----5:R-:W-:Y:S02]  /*0430*/  ISETP.NE.OR P0, PT, R3, RZ, !P0 ;  /* 0x000000ff0300720c */ /* 0x020fe40004705670 */
[----:B------:R-:W-:Y:S02]  /*0440*/  LEA.HI R3, R19, R10, RZ, 0x3 ;  /* 0x0000000a13037211 */ /* 0x000fe400078f18ff */
[----:B-1----:R-:W-:Y:S01]  /*0450*/  I2FP.F32.U32 R4, UR13 ;  /* 0x0000000d00047c45 */ /* 0x002fe20008201000 */
[----:B------:R-:W1:Y:S01]  /*0460*/  LDC R27, c[0x0][0x148] ;  /* 0x00005200ff1b7b82 */ /* 0x000e620000000800 */
[----:B------:R-:W-:-:S02]  /*0470*/  SHF.R.S32.HI R0, RZ, 0x3, R3 ;  /* 0x00000003ff007819 */ /* 0x000fc40000011403 */
[----:B--2---:R-:W-:Y:S01]  /*0480*/  ISETP.NE.OR P1, PT, R8, RZ, !P1 ;  /* 0x000000ff0800720c */ /* 0x004fe20004f25670 */
[----:B------:R-:W-:Y:S01]  /*0490*/  FMUL R9, R4, UR4 ;  /* 0x0000000404097c20 */ /* 0x000fe20008400000 */
[----:B------:R-:W-:Y:S01]  /*04a0*/  SHF.R.S32.HI R3, RZ, 0x1f, R3 ;  /* 0x0000001fff037819 */ /* 0x000fe20000011403 */
[----:B------:R-:W-:Y:S01]  /*04b0*/  ULDC UR4, c[0x0][0x154] ;  /* 0x0000550000047ab9 */ /* 0x000fe20000000800 */
[----:B------:R-:W-:Y:S01]  /*04c0*/  SHF.R.S32.HI R8, RZ, 0x1f, R7 ;  /* 0x0000001fff087819 */ /* 0x000fe20000011407 */
[----:B------:R-:W-:Y:S01]  /*04d0*/  VOTEU.ALL UP1, P0 ;  /* 0x00000000003f7886 */ /* 0x000fe20000020000 */
[----:B------:R-:W-:Y:S01]  /*04e0*/  LEA.HI R4, R3, R0, RZ, 0x2 ;  /* 0x0000000003047211 */ /* 0x000fe200078f10ff */
[----:B------:R-:W2:Y:S01]  /*04f0*/  F2I.U32.TRUNC.NTZ R9, R9 ;  /* 0x0000000900097305 */ /* 0x000ea2000020f000 */
[----:B------:R-:W-:Y:S01]  /*0500*/  LEA.HI R8, R8, R7, RZ, 0x2 ;  /* 0x0000000708087211 */ /* 0x000fe200078f10ff */
[----:B------:R-:W-:Y:S01]  /*0510*/  VOTEU.ALL UP0, P0 ;  /* 0x00000000003f7886 */ /* 0x000fe20000000000 */
[----:B------:R-:W-:Y:S01]  /*0520*/  SHF.R.S32.HI R3, RZ, 0x1f, R2 ;  /* 0x0000001fff037819 */ /* 0x000fe20000011402 */
[----:B------:R-:W5:Y:S01]  /*0530*/  @!UP1 S2UR UR7, SR_CgaCtaId ;  /* 0x00000000000799c3 */ /* 0x000f620000008800 */
[----:B----4-:R-:W-:Y:S01]  /*0540*/  LOP3.LUT R5, R4, 0xfffffffc, RZ, 0xc0, !PT ;  /* 0xfffffffc04057812 */ /* 0x010fe200078ec0ff */
[----:B------:R-:W-:Y:S01]  /*0550*/  VOTEU.ALL UP2, P1 ;  /* 0x00000000003f7886 */ /* 0x000fe20000840000 */
[----:B------:R-:W-:Y:S01]  /*0560*/  LOP3.LUT R8, R8, 0x3ffffffc, RZ, 0xc0, !PT ;  /* 0x3ffffffc08087812 */ /* 0x000fe200078ec0ff */
[----:B------:R-:W-:Y:S01]  /*0570*/  @!UP1 UMOV UR6, 0x400 ;  /* 0x0000040000069882 */ /* 0x000fe20000000000 */
[----:B------:R-:W-:Y:S01]  /*0580*/  LEA.HI R3, R3, R2, RZ, 0x2 ;  /* 0x0000000203037211 */ /* 0x000fe200078f10ff */
[----:B------:R-:W-:Y:S01]  /*0590*/  IMAD.IADD R5, R0, 0x1, -R5 ;  /* 0x0000000100057824 */ /* 0x000fe200078e0a05 */
[----:B------:R-:W-:Y:S01]  /*05a0*/  @!UP2 UMOV UR9, 0x400 ;  /* 0x000004000009a882 */ /* 0x000fe20000000000 */
[----:B------:R-:W-:Y:S01]  /*05b0*/  IMAD.IADD R8, R7, 0x1, -R8 ;  /* 0x0000000107087824 */ /* 0x000fe200078e0a08 */
[----:B------:R-:W-:Y:S01]  /*05c0*/  LOP3.LUT R3, R3, 0xfffffffc, RZ, 0xc0, !PT ;  /* 0xfffffffc03037812 */ /* 0x000fe200078ec0ff */
[----:B------:R-:W4:Y:S01]  /*05d0*/  @!UP2 S2UR UR10, SR_CgaCtaId ;  /* 0x00000000000aa9c3 */ /* 0x000f220000008800 */
[----:B--2---:R-:W-:Y:S01]  /*05e0*/  IMAD.MOV R9, RZ, RZ, -R9 ;  /* 0x000000ffff097224 */ /* 0x004fe200078e0a09 */
[----:B------:R-:W-:Y:S01]  /*05f0*/  VOTEU.ALL UP3, P1 ;  /* 0x00000000003f7886 */ /* 0x000fe20000860000 */
[----:B------:R-:W-:Y:S01]  /*0600*/  IMAD R5, R8, 0x4, R5 ;  /* 0x0000000408057824 */ /* 0x000fe200078e0205 */
[----:B------:R-:W-:Y:S01]  /*0610*/  VOTEU.ALL UP4, P1 ;  /* 0x00000000003f7886 */ /* 0x000fe20000880000 */
[----:B------:R-:W-:Y:S01]  /*0620*/  IMAD.IADD R18, R2, 0x1, -R3 ;  /* 0x0000000102127824 */ /* 0x000fe200078e0a03 */
[----:B---3--:R-:W-:Y:S01]  /*0630*/  I2FP.F32.U32 R2, R16 ;  /* 0x0000001000027245 */ /* 0x008fe20000201000 */
[----:B0-----:R-:W-:Y:S01]  /*0640*/  IMAD R25, R12, R9, UR13 ;  /* 0x0000000d0c197e24 */ /* 0x001fe2000f8e0209 */
[C---:B------:R-:W-:Y:S01]  /*0650*/  LEA.HI R0, R5.reuse, R5, RZ, 0x1 ;  /* 0x0000000505007211 */ /* 0x040fe200078f08ff */
[C---:B------:R-:W-:Y:S01]  /*0660*/  IMAD.SHL.U32 R12, R5.reuse, 0x4, RZ ;  /* 0x00000004050c7824 */ /* 0x040fe200078e00ff */
[----:B------:R-:W-:Y:S01]  /*0670*/  VOTEU.ALL UP5, P1 ;  /* 0x00000000003f7886 */ /* 0x000fe200008a0000 */
[----:B------:R-:W-:Y:S01]  /*0680*/  FMUL R2, R2, UR4 ;  /* 0x0000000402027c20 */ /* 0x000fe20008400000 */
[----:B------:R-:W-:Y:S01]  /*0690*/  LOP3.LUT R0, R0, 0xfffffffe, RZ, 0xc0, !PT ;  /* 0xfffffffe00007812 */ /* 0x000fe200078ec0ff */
[----:B------:R-:W-:Y:S01]  /*06a0*/  UMOV UR4, 0x20 ;  /* 0x0000002000047882 */ /* 0x000fe20000000000 */
[----:B-----5:R-:W-:Y:S01]  /*06b0*/  @!UP1 ULEA UR8, UR7, UR6, 0x18 ;  /* 0x0000000607089291 */ /* 0x020fe2000f8ec03f */
[----:B------:R-:W-:Y:S01]  /*06c0*/  LOP3.LUT R12, R5, 0xc, R12, 0x78, !PT ;  /* 0x0000000c050c7812 */ /* 0x000fe200078e780c */
[----:B------:R-:W-:-:S04]  /*06d0*/  @!UP1 UIADD3 UR4, -UR4, 0x100000, URZ ;  /* 0x0010000004049890 */ /* 0x000fc8000fffe13f */
[----:B------:R-:W-:Y:S02]  /*06e0*/  @!UP1 USHF.L.U32 UR5, UR4, 0xb, URZ ;  /* 0x0000000b04059899 */ /* 0x000fe4000800063f */
[----:B------:R-:W-:Y:S01]  /*06f0*/  @!UP1 USHF.L.U32 UR4, UR4, 0x1, URZ ;  /* 0x0000000104049899 */ /* 0x000fe2000800063f */
[----:B------:R-:W-:Y:S01]  /*0700*/  IMAD.IADD R0, R5, 0x1, -R0 ;  /* 0x0000000105007824 */ /* 0x000fe200078e0a00 */
[----:B------:R-:W0:Y:S01]  /*0710*/  F2I.U32.TRUNC.NTZ R2, R2 ;  /* 0x0000000200027305 */ /* 0x000e22000020f000 */
[----:B------:R-:W-:-:S04]  /*0720*/  @!UP2 UIADD3 UR6, -UR12, 0x100000, URZ ;  /* 0x001000000c06a890 */ /* 0x000fc8000fffe13f */
[----:B------:R-:W-:Y:S02]  /*0730*/  @!UP2 USHF.L.U32 UR7, UR6, 0xb, URZ ;  /* 0x0000000b0607a899 */ /* 0x000fe4000800063f */
[----:B------:R-:W-:Y:S01]  /*0740*/  @!UP2 USHF.L.U32 UR6, UR6, 0x1, URZ ;  /* 0x000000010606a899 */ /* 0x000fe2000800063f */
[----:B------:R-:W-:Y:S01]  /*0750*/  ISETP.EQ.U32.AND P2, PT, R13, 0x1, PT ;  /* 0x000000010d00780c */ /* 0x000fe20003f42070 */
[----:B------:R-:W-:Y:S01]  /*0760*/  VOTEU.ALL UP1, P0 ;  /* 0x00000000003f7886 */ /* 0x000fe20000020000 */
[----:B------:R-:W-:Y:S01]  /*0770*/  ISETP.NE.AND P3, PT, R0, R25, PT ;  /* 0x000000190000720c */ /* 0x000fe20003f65270 */
[----:B------:R-:W-:Y:S01]  /*0780*/  IMAD.MOV.U32 R13, RZ, RZ, 0x1 ;  /* 0x00000001ff0d7424 */ /* 0x000fe200078e00ff */
[----:B----4-:R-:W-:Y:S01]  /*0790*/  @!UP2 ULEA UR9, UR10, UR9, 0x18 ;  /* 0x000000090a09a291 */ /* 0x010fe2000f8ec03f */
[----:B------:R-:W-:Y:S01]  /*07a0*/  LOP3.LUT P0, RZ, R10, 0x7, RZ, 0xc0, !PT ;  /* 0x000000070aff7812 */ /* 0x000fe2000780c0ff */
[----:B------:R-:W-:Y:S01]  /*07b0*/  VOTEU.ALL UP2, P1 ;  /* 0x00000000003f7886 */ /* 0x000fe20000840000 */
[----:B------:R-:W-:Y:S01]  /*07c0*/  ISETP.NE.AND P1, PT, R18, 0x3, PT ;  /* 0x000000031200780c */ /* 0x000fe20003f25270 */
[----:B------:R-:W2:Y:S02]  /*07d0*/  FENCE.VIEW.ASYNC.S ;  /* 0x00000000000073c6 */ /* 0x000ea40000000000 */
[----:B--2---:R2:W3:Y:S01]  /*07e0*/  @!UP0 SYNCS.EXCH.64 URZ, [UR8+0x80], UR4 ;  /* 0x00008004083f85b2 */ /* 0x0044e20008000100 */
[----:B------:R-:W-:-:S02]  /*07f0*/  ISETP.LT.U32.AND P0, PT, R12, 0x4, !P0 ;  /* 0x000000040c00780c */ /* 0x000fc40004701070 */
[----:B------:R-:W-:Y:S01]  /*0800*/  ISETP.EQ.OR P1, PT, R18, RZ, !P1 ;  /* 0x000000ff1200720c */ /* 0x000fe20004f22670 */
[----:B0-----:R-:W-:Y:S01]  /*0810*/  IMAD.MOV R24, RZ, RZ, -R2 ;  /* 0x000000ffff187224 */ /* 0x001fe200078e0a02 */
[----:B------:R-:W-:Y:S02]  /*0820*/  R2UR UR11, R14 ;  /* 0x000000000e0b72ca */ /* 0x000fe400000e0000 */
[----:B------:R-:W-:Y:S01]  /*0830*/  @P3 LEA.HI R0, R12, R12, RZ, 0x1 ;  /* 0x0000000c0c003211 */ /* 0x000fe200078f08ff */
[----:B-1----:R-:W-:Y:S01]  /*0840*/  IMAD R3, R27, R24, R16 ;  /* 0x000000181b037224 */ /* 0x002fe200078e0210 */
[----:B------:R-:W-:Y:S02]  /*0850*/  ISETP.EQ.AND P1, PT, R6, RZ, P1 ;  /* 0x000000ff0600720c */ /* 0x000fe40000f22270 */
[----:B------:R-:W-:Y:S02]  /*0860*/  @P3 SHF.R.S32.HI R0, RZ, 0x1, R0 ;  /* 0x00000001ff003819 */ /* 0x000fe40000011400 */
[----:B------:R-:W-:Y:S01]  /*0870*/  SEL R7, RZ, 0x1, !P1 ;  /* 0x00000001ff077807 */ /* 0x000fe20004800000 */
[----:B------:R2:W0:Y:S01]  /*0880*/  @!UP1 SYNCS.EXCH.64 URZ, [UR8+0x88], UR4 ;  /* 0x00008804083f95b2 */ /* 0x0004220008000100 */
[----:B------:R-:W-:Y:S01]  /*0890*/  @P3 ISETP.NE.AND P4, PT, R0, R3, PT ;  /* 0x000000030000320c */ /* 0x000fe20003f85270 */
[----:B------:R-:W-:Y:S01]  /*08a0*/  NOP ;  /* 0x0000000000007918 */ /* 0x000fe20000000000 */
[----:B------:R-:W-:-:S02]  /*08b0*/  SEL R0, RZ, 0x1, !P0 ;  /* 0x00000001ff007807 */ /* 0x000fc40004000000 */
[----:B------:R-:W-:Y:S02]  /*08c0*/  @P3 SEL R13, RZ, 0x1, P4 ;  /* 0x00000001ff0d3807 */ /* 0x000fe40002000000 */
[----:B------:R-:W-:Y:S02]  /*08d0*/  SEL R7, R7, 0x2, P6 ;  /* 0x0000000207077807 */ /* 0x000fe40003000000 */
[----:B------:R-:W-:Y:S01]  /*08e0*/  LOP3.LUT R13, R13, R0, RZ, 0xc0, !PT ;  /* 0x000000000d0d7212 */ /* 0x000fe200078ec0ff */
[----:B------:R2:W1:Y:S01]  /*08f0*/  @!UP2 SYNCS.EXCH.64 URZ, [UR9+0x60], UR6 ;  /* 0x00006006093fa5b2 */ /* 0x0004620008000100 */
[----:B------:R2:W4:Y:S01]  /*0900*/  @!UP3 SYNCS.EXCH.64 URZ, [UR9+0x68], UR6 ;  /* 0x00006806093fb5b2 */ /* 0x0005220008000100 */
[----:B------:R2:W0:Y:S01]  /*0910*/  @!UP4 SYNCS.EXCH.64 URZ, [UR9+0x70], UR6 ;  /* 0x00007006093fc5b2 */ /* 0x0004220008000100 */
[----:B------:R2:W0:Y:S01]  /*0920*/  @!UP5 SYNCS.EXCH.64 URZ, [UR9+0x78], UR6 ;  /* 0x00007806093fd5b2 */ /* 0x0004220008000100 */
[----:B------:R-:W-:Y:S01]  /*0930*/  NOP ;  /* 0x0000000000007918 */ /* 0x000fe20000000000 */
[----:B--23--:R-:W-:Y:S05]  /*0940*/  @!P2 BRA `(.L_x_3) ;  /* 0x000000000008a947 */ /* 0x00cfea0003800000 */
[----:B01--4-:R-:W-:Y:S01]  /*0950*/  UCGABAR_ARV ;  /* 0x00000000000079c7 */ /* 0x013fe20008000000 */
[----:B------:R-:W-:Y:S05]  /*0960*/  BRA `(.L_x_4) ;  /* 0x0000000000047947 */ /* 0x000fea0003800000 */
.L_x_3:
[----:B01--4-:R-:W-:Y:S01]  /*0970*/  NOP ;  /* 0x0000000000007918 */ /* 0x013fe20000000000 */
.L_x_4:
[----:B------:R-:W-:Y:S01]  /*0980*/  ULDC.64 UR4, c[0x0][0x598] ;  /* 0x0001660000047ab9 */ /* 0x000fe20000000a00 */
[----:B------:R-:W-:Y:S01]  /*0990*/  ULDC.64 UR20, c[0x0][0x208] ;  /* 0x0000820000147ab9 */ /* 0x000fe20000000a00 */
[----:B------:R-:W-:-:S04]  /*09a0*/  ISETP.NE.U32.AND P0, PT, RZ, UR4, PT ;  /* 0x00000004ff007c0c */ /* 0x000fc8000bf05070 */
[----:B------:R-:W-:-:S13]  /*09b0*/  ISETP.NE.AND.EX P0, PT, RZ, UR5, PT, P0 ;  /* 0x00000005ff007c0c */ /* 0x000fda000bf05300 */
[----:B------:R-:W-:Y:S05]  /*09c0*/  @!P0 BRA `(.L_x_5) ;  /* 0x00000000001c8947 */ /* 0x000fea0003800000 */
[----:B------:R-:W0:Y:S02]  /*09d0*/  LDC.64 R2, c[0x0][0x598] ;  /* 0x00016600ff027b82 */ /* 0x000e240000000a00 */
[----:B0-----:R-:W2:Y:S02]  /*09e0*/  LDG.E.64 R2, desc[UR20][R2.64] ;  /* 0x0000001402027981 */ /* 0x001ea4000c1e1b00 */
[----:B--2---:R-:W-:-:S04]  /*09f0*/  ISETP.NE.U32.AND P0, PT, R2, RZ, PT ;  /* 0x000000ff0200720c */ /* 0x004fc80003f05070 */
[----:B------:R-:W-:-:S13]  /*0a00*/  ISETP.NE.AND.EX P0, PT, R3, RZ, PT, P0 ;  /* 0x000000ff0300720c */ /* 0x000fda0003f05300 */
[----:B------:R-:W-:Y:S05]  /*0a10*/  @!P0 BRA `(.L_x_5) ;  /* 0x0000000000088947 */ /* 0x000fea0003800000 */
[----:B------:R0:W5:Y:S01]  /*0a20*/  LD.E R14, desc[UR20][R2.64] ;  /* 0x00000014020e7980 */ /* 0x000162000c101900 */
[----:B------:R-:W-:Y:S05]  /*0a30*/  BRA `(.L_x_6) ;  /* 0x0000000000207947 */ /* 0x000fea0003800000 */
.L_x_5:
[----:B------:R-:W-:Y:S02]  /*0a40*/  ULDC.64 UR4, c[0x0][0x588] ;  /* 0x0001620000047ab9 */ /* 0x000fe40000000a00 */
[----:B------:R-:W-:-:S04]  /*0a50*/  ISETP.NE.U32.AND P0, PT, RZ, UR4, PT ;  /* 0x00000004ff007c0c */ /* 0x000fc8000bf05070 */
[----:B------:R-:W-:-:S13]  /*0a60*/  ISETP.NE.AND.EX P0, PT, RZ, UR5, PT, P0 ;  /* 0x00000005ff007c0c */ /* 0x000fda000bf05300 */
[----:B------:R-:W-:Y:S05]  /*0a70*/  @!P0 BRA `(.L_x_7) ;  /* 0x00000000000c8947 */ /* 0x000fea0003800000 */
[----:B------:R-:W0:Y:S02]  /*0a80*/  LDC.64 R14, c[0x0][0x588] ;  /* 0x00016200ff0e7b82 */ /* 0x000e240000000a00 */
[----:B0-----:R1:W5:Y:S01]  /*0a90*/  LDG.E R14, desc[UR20][R14.64] ;  /* 0x000000140e0e7981 */ /* 0x001362000c1e1900 */
[----:B------:R-:W-:Y:S05]  /*0aa0*/  BRA `(.L_x_6) ;  /* 0x0000000000047947 */ /* 0x000fea0003800000 */
.L_x_7:
[----:B------:R-:W2:Y:S02]  /*0ab0*/  LDC R14, c[0x0][0x580] ;  /* 0x00016000ff0e7b82 */ /* 0x000ea40000000800 */
.L_x_6:
[----:B------:R-:W-:Y:S02]  /*0ac0*/  ULDC.64 UR4, c[0x0][0x5a0] ;  /* 0x0001680000047ab9 */ /* 0x000fe40000000a00 */
[----:B------:R-:W-:-:S04]  /*0ad0*/  ISETP.NE.U32.AND P0, PT, RZ, UR4, PT ;  /* 0x00000004ff007c0c */ /* 0x000fc8000bf05070 */
[----:B------:R-:W-:-:S13]  /*0ae0*/  ISETP.NE.AND.EX P0, PT, RZ, UR5, PT, P0 ;  /* 0x00000005ff007c0c */ /* 0x000fda000bf05300 */
[----:B------:R-:W-:Y:S05]  /*0af0*/  @!P0 BRA `(.L_x_8) ;  /* 0x00000000001c8947 */ /* 0x000fea0003800000 */
[----:B0-----:R-:W0:Y:S02]  /*0b00*/  LDC.64 R2, c[0x0][0x5a0] ;  /* 0x00016800ff027b82 */ /* 0x001e240000000a00 */
[----:B0-----:R-:W3:Y:S02]  /*0b10*/  LDG.E.64 R2, desc[UR20][R2.64] ;  /* 0x0000001402027981 */ /* 0x001ee4000c1e1b00 */
[----:B---3--:R-:W-:-:S04]  /*0b20*/  ISETP.NE.U32.AND P0, PT, R2, RZ, PT ;  /* 0x000000ff0200720c */ /* 0x008fc80003f05070 */
[----:B------:R-:W-:-:S13]  /*0b30*/  ISETP.NE.AND.EX P0, PT, R3, RZ, PT, P0 ;  /* 0x000000ff0300720c */ /* 0x000fda0003f05300 */
[----:B------:R-:W-:Y:S05]  /*0b40*/  @!P0 BRA `(.L_x_8) ;  /* 0x0000000000088947 */ /* 0x000fea0003800000 */
[----:B-1----:R0:W5:Y:S01]  /*0b50*/  LD.E R15, desc[UR20][R2.64] ;  /* 0x00000014020f7980 */ /* 0x002162000c101900 */
[----:B------:R-:W-:Y:S05]  /*0b60*/  BRA `(.L_x_9) ;  /* 0x0000000000207947 */ /* 0x000fea0003800000 */
.L_x_8:
[----:B------:R-:W-:Y:S02]  /*0b70*/  ULDC.64 UR4, c[0x0][0x590] ;  /* 0x0001640000047ab9 */ /* 0x000fe40000000a00 */
[----:B------:R-:W-:-:S04]  /*0b80*/  ISETP.NE.U32.AND P0, PT, RZ, UR4, PT ;  /* 0x00000004ff007c0c */ /* 0x000fc8000bf05070 */
[----:B------:R-:W-:-:S13]  /*0b90*/  ISETP.NE.AND.EX P0, PT, RZ, UR5, PT, P0 ;  /* 0x00000005ff007c0c */ /* 0x000fda000bf05300 */
[----:B------:R-:W-:Y:S05]  /*0ba0*/  @!P0 BRA `(.L_x_10) ;  /* 0x00000000000c8947 */ /* 0x000fea0003800000 */
[----:B0-----:R-:W1:Y:S02]  /*0bb0*/  LDC.64 R2, c[0x0][0x590] ;  /* 0x00016400ff027b82 */ /* 0x001e640000000a00 */
[----:B-1----:R1:W5:Y:S01]  /*0bc0*/  LDG.E R15, desc[UR20][R2.64] ;  /* 0x00000014020f7981 */ /* 0x002362000c1e1900 */
[----:B------:R-:W-:Y:S05]  /*0bd0*/  BRA `(.L_x_9) ;  /* 0x0000000000047947 */ /* 0x000fea0003800000 */
.L_x_10:
[----:B-1----:R-:W3:Y:S02]  /*0be0*/  LDC R15, c[0x0][0x584] ;  /* 0x00016100ff0f7b82 */ /* 0x002ee40000000800 */
.L_x_9:
[----:B------:R-:W4:Y:S01]  /*0bf0*/  LDC R0, c[0x0][0x65c] ;  /* 0x00019700ff007b82 */ /* 0x000f220000000800 */
[----:B------:R-:W-:Y:S01]  /*0c00*/  ULDC UR8, c[0x0][0x28c] ;  /* 0x0000a30000087ab9 */ /* 0x000fe20000000800 */
[----:B------:R-:W-:Y:S01]  /*0c10*/  ISETP.NE.AND P0, PT, R6, 0x2, PT ;  /* 0x000000020600780c */ /* 0x000fe20003f05270 */
[----:B------:R-:W-:Y:S01]  /*0c20*/  UIADD3 UR8, UR8, 0x7f, URZ ;  /* 0x0000007f08087890 */ /* 0x000fe2000fffe03f */
[----:B------:R-:W-:Y:S01]  /*0c30*/  IMAD.U32 R4, RZ, RZ, UR13 ;  /* 0x0000000dff047e24 */ /* 0x000fe2000f8e00ff */
[----:B------:R-:W-:Y:S01]  /*0c40*/  UMOV UR5, URZ ;  /* 0x0000003f00057c82 */ /* 0x000fe20008000000 */
[----:B------:R-:W-:Y:S01]  /*0c50*/  UMOV UR4, URZ ;  /* 0x0000003f00047c82 */ /* 0x000fe20008000000 */
[----:B------:R-:W-:-:S04]  /*0c60*/  USHF.R.S32.HI UR9, URZ, 0x1f, UR8 ;  /* 0x0000001f3f097899 */ /* 0x000fc80008011408 */
[----:B------:R-:W-:Y:S01]  /*0c70*/  ULEA.HI UR9, UR9, UR8, URZ, 0x7 ;  /* 0x0000000809097291 */ /* 0x000fe2000f8f383f */
[----:B----4-:R-:W-:-:S13]  /*0c80*/  ISETP.NE.AND P4, PT, R0, 0x1, PT ;  /* 0x000000010000780c */ /* 0x010fda0003f85270 */
[----:B01----:R-:W0:Y:S01]  /*0c90*/  @P4 LDC R3, c[0x0][0x10] ;  /* 0x00000400ff034b82 */ /* 0x003e220000000800 */
[----:B------:R-:W-:Y:S02]  /*0ca0*/  @P4 IMAD.MOV.U32 R17, RZ, RZ, RZ ;  /* 0x000000ffff114224 */ /* 0x000fe400078e00ff */
[----:B------:R-:W-:-:S05]  /*0cb0*/  @P4 IMAD.MOV.U32 R5, RZ, RZ, RZ ;  /* 0x000000ffff054224 */ /* 0x000fca00078e00ff */
[----:B------:R-:W1:Y:S01]  /*0cc0*/  @!P4 LDC R9, c[0x0][0xc] ;  /* 0x00000300ff09cb82 */ /* 0x000e620000000800 */
[----:B------:R-:W-:Y:S01]  /*0cd0*/  ULDC UR6, c[0x0][0xc] ;  /* 0x0000030000067ab9 */ /* 0x000fe20000000800 */
[----:B------:R-:W-:Y:S02]  /*0ce0*/  ULDC UR7, c[0x0][0x10] ;  /* 0x0000040000077ab9 */ /* 0x000fe40000000800 */
[----:B------:R-:W-:-:S04]  /*0cf0*/  UIMAD.WIDE.U32 UR6, UR6, UR7, URZ ;  /* 0x00000007060672a5 */ /* 0x000fc8000f8e003f */
[----:B------:R-:W4:Y:S01]  /*0d00*/  LDC R8, c[0x0][0x14] ;  /* 0x00000500ff087b82 */ /* 0x000f220000000800 */
[----:B0-----:R-:W-:Y:S01]  /*0d10*/  @P4 IMAD.WIDE.U32 R2, R3, UR13, R16 ;  /* 0x0000000d03024c25 */ /* 0x001fe2000f8e0010 */
[----:B------:R-:W-:-:S03]  /*0d20*/  USHF.R.S32.HI UR13, URZ, 0x7, UR9 ;  /* 0x000000073f0d7899 */ /* 0x000fc60008011409 */
[----:B------:R-:W-:Y:S02]  /*0d30*/  @P4 IMAD.IADD R3, R3, 0x1, R5 ;  /* 0x0000000103034824 */ /* 0x000fe400078e0205 */
[----:B------:R-:W-:Y:S02]  /*0d40*/  IMAD.MOV.U32 R5, RZ, RZ, RZ ;  /* 0x000000ffff057224 */ /* 0x000fe400078e00ff */
[----:B-1----:R-:W-:-:S04]  /*0d50*/  @!P4 IMAD.WIDE.U32 R4, R16, R9, R4 ;  /* 0x000000091004c225 */ /* 0x002fc800078e0004 */
[----:B------:R-:W-:Y:S02]  /*0d60*/  @!P4 IMAD.MOV.U32 R2, RZ, RZ, R4 ;  /* 0x000000ffff02c224 */ /* 0x000fe400078e0004 */
[C---:B----4-:R-:W-:Y:S02]  /*0d70*/  IMAD R21, R8.reuse, UR7, RZ ;  /* 0x0000000708157c24 */ /* 0x050fe4000f8e02ff */
[----:B------:R-:W-:Y:S01]  /*0d80*/  IMAD.WIDE.U32 R8, R8, UR6, RZ ;  /* 0x0000000608087c25 */ /* 0x000fe2000f8e00ff */
[----:B------:R-:W-:-:S03]  /*0d90*/  ULDC.64 UR6, c[0x0][0x650] ;  /* 0x0001940000067ab9 */ /* 0x000fc60000000a00 */
[----:B------:R-:W-:Y:S02]  /*0da0*/  @!P4 IMAD.MOV.U32 R3, RZ, RZ, R5 ;  /* 0x000000ffff03c224 */ /* 0x000fe400078e0005 */
[----:B------:R-:W-:Y:S01]  /*0db0*/  IMAD.IADD R0, R9, 0x1, R21 ;  /* 0x0000000109007824 */ /* 0x000fe200078e0215 */
[----:B------:R-:W-:Y:S06]  /*0dc0*/  @P0 BRA `(.L_x_11) ;  /* 0x0000000000200947 */ /* 0x000fec0003800000 */
[----:B------:R-:W-:Y:S01]  /*0dd0*/  UISETP.GE.U32.AND UP0, UPT, UR13, 0x5, UPT ;  /* 0x000000050d00788c */ /* 0x000fe2000bf06070 */
[----:B------:R-:W-:Y:S01]  /*0de0*/  IADD3 R2, P0, R2, R8, RZ ;  /* 0x0000000802027210 */ /* 0x000fe20007f1e0ff */
[----:B------:R-:W-:-:S04]  /*0df0*/  UIMAD.WIDE.U32 UR4, UR13, -0x33333333, URZ ;  /* 0xcccccccd0d0478a5 */ /* 0x000fc8000f8e003f */
[----:B------:R-:W-:Y:S01]  /*0e00*/  USHF.R.U32.HI UR5, URZ, 0x2, UR5 ;  /* 0x000000023f057899 */ /* 0x000fe20008011605 */
[----:B------:R-:W-:Y:S02]  /*0e10*/  IMAD.X R3, R0, 0x1, R3, P0 ;  /* 0x0000000100037824 */ /* 0x000fe400000e0603 */
[----:B------:R-:W-:Y:S02]  /*0e20*/  UMOV UR4, URZ ;  /* 0x0000003f00047c82 */ /* 0x000fe40008000000 */
[----:B------:R-:W-:Y:S02]  /*0e30*/  @UP0 ULOP3.LUT UR4, UR5, 0x1, URZ, 0xc0, !UPT ;  /* 0x0000000105040892 */ /* 0x000fe4000f8ec03f */
[----:B------:R-:W-:-:S12]  /*0e40*/  UIMAD UR5, UR5, -0x5, UR13 ;  /* 0xfffffffb050578a4 */ /* 0x000fd8000f8e020d */
.L_x_11:
[----:B------:R-:W-:Y:S01]  /*0e50*/  ISETP.GE.U32.AND P0, PT, R2, UR6, PT ;  /* 0x0000000602007c0c */ /* 0x000fe2000bf06070 */
[----:B------:R-:W-:Y:S01]  /*0e60*/  IMAD.MOV.U32 R6, RZ, RZ, -0x1 ;  /* 0xffffffffff067424 */ /* 0x000fe200078e00ff */
[----:B------:R-:W-:Y:S01]  /*0e70*/  PRMT R20, RZ, 0x7610, R20 ;  /* 0x00007610ff147816 */ /* 0x000fe20000000014 */
[----:B------:R-:W-:Y:S01]  /*0e80*/  IMAD.MOV.U32 R4, RZ, RZ, -0x1 ;  /* 0xffffffffff047424 */ /* 0x000fe200078e00ff */
[----:B------:R-:W-:Y:S01]  /*0e90*/  ISETP.GE.U32.AND.EX P0, PT, R3, UR7, PT, P0 ;  /* 0x0000000703007c0c */ /* 0x000fe2000bf06100 */
[----:B------:R-:W-:-:S12]  /*0ea0*/  IMAD.MOV.U32 R5, RZ, RZ, -0x1 ;  /* 0xffffffffff057424 */ /* 0x000fd800078e00ff */
[----:B------:R-:W-:Y:S05]  /*0eb0*/  @P0 BRA `(.L_x_12) ;  /* 0x0000000400240947 */ /* 0x000fea0003800000 */
[----:B------:R-:W0:Y:S01]  /*0ec0*/  LDC.64 R30, c[0x0][0x628] ;  /* 0x00018a00ff1e7b82 */ /* 0x000e220000000a00 */
[----:B------:R-:W-:Y:S02]  /*0ed0*/  IMAD.MOV.U32 R4, RZ, RZ, R2 ;  /* 0x000000ffff047224 */ /* 0x000fe400078e0002 */
[----:B------:R-:W-:-:S05]  /*0ee0*/  IMAD.MOV.U32 R5, RZ, RZ, R3 ;  /* 0x000000ffff057224 */ /* 0x000fca00078e0003 */
[----:B------:R-:W1:Y:S08]  /*0ef0*/  LDC R6, c[0x0][0x630] ;  /* 0x00018c00ff067b82 */ /* 0x000e700000000800 */
[----:B------:R-:W4:Y:S01]  /*0f00*/  LDC.64 R32, c[0x0][0x620] ;  /* 0x00018800ff207b82 */ /* 0x000f220000000a00 */
[----:B0-----:R-:W-:-:S04]  /*0f10*/  ISETP.NE.U32.AND P0, PT, R30, RZ, PT ;  /* 0x000000ff1e00720c */ /* 0x001fc80003f05070 */
[----:B------:R-:W-:-:S13]  /*0f20*/  ISETP.NE.AND.EX P0, PT, R31, RZ, PT, P0 ;  /* 0x000000ff1f00720c */ /* 0x000fda0003f05300 */
[----:B-1--4-:R-:W-:Y:S05]  /*0f30*/  @!P0 BRA `(.L_x_13) ;  /* 0x0000000000288947 */ /* 0x012fea0003800000 */
[----:B------:R-:W0:Y:S02]  /*0f40*/  LDC R23, c[0x0][0x634] ;  /* 0x00018d00ff177b82 */ /* 0x000e240000000800 */
[----:B0-----:R-:W-:-:S05]  /*0f50*/  IADD3 R23, P0, R2, R23, RZ ;  /* 0x0000001702177210 */ /* 0x001fca0007f1e0ff */
[----:B------:R-:W-:-:S04]  /*0f60*/  IMAD.X R29, RZ, RZ, R3, P0 ;  /* 0x000000ffff1d7224 */ /* 0x000fc800000e0603 */
[----:B------:R-:W-:-:S04]  /*0f70*/  IMAD.WIDE.U32 R4, R29, R30, RZ ;  /* 0x0000001e1d047225 */ /* 0x000fc800078e00ff */
[----:B------:R-:W-:-:S04]  /*0f80*/  IMAD.WIDE.U32 R20, P0, R23, R31, R4 ;  /* 0x0000001f17147225 */ /* 0x000fc80007800004 */
[----:B------:R-:W-:-:S04]  /*0f90*/  IMAD.WIDE.U32 R4, R23, R30, RZ ;  /* 0x0000001e17047225 */ /* 0x000fc800078e00ff */
[----:B------:R-:W-:Y:S01]  /*0fa0*/  IMAD.X R23, RZ, RZ, RZ, P0 ;  /* 0x000000ffff177224 */ /* 0x000fe200000e06ff */
[----:B------:R-:W-:Y:S01]  /*0fb0*/  IADD3 RZ, P0, R5, R20, RZ ;  /* 0x0000001405ff7210 */ /* 0x000fe20007f1e0ff */
[----:B------:R-:W-:-:S04]  /*0fc0*/  IMAD.MOV.U32 R22, RZ, RZ, R21 ;  /* 0x000000ffff167224 */ /* 0x000fc800078e0015 */
[----:B------:R-:W-:-:S08]  /*0fd0*/  IMAD.WIDE.U32.X R4, R29, R31, R22, P0 ;  /* 0x0000001f1d047225 */ /* 0x000fd000000e0416 */
.L_x_13:
[----:B------:R-:W0:Y:S01]  /*0fe0*/  LDC.64 R34, c[0x0][0x640] ;  /* 0x00019000ff227b82 */ /* 0x000e220000000a00 */
[-CC-:B------:R-:W-:Y:S01]  /*0ff0*/  SHF.R.U64 R36, R4, R6.reuse, R5.reuse ;  /* 0x0000000604247219 */ /* 0x180fe20000001205 */
[----:B------:R-:W-:Y:S01]  /*1000*/  IMAD.MOV.U32 R39, RZ, RZ, 0x1 ;  /* 0x00000001ff277424 */ /* 0x000fe200078e00ff */
[----:B------:R-:W-:Y:S02]  /*1010*/  SHF.R.U32.HI R4, RZ, R6, R5 ;  /* 0x00000006ff047219 */ /* 0x000fe40000011605 */
[----:B------:R-:W-:-:S03]  /*1020*/  IADD3 R21, P0, RZ, -R36, RZ ;  /* 0x80000024ff157210 */ /* 0x000fc60007f1e0ff */
[----:B------:R-:W1:Y:S02]  /*1030*/  LDC R20, c[0x0][0x618] ;  /* 0x00018600ff147b82 */ /* 0x000e640000000800 */
[----:B------:R-:W-:-:S04]  /*1040*/  IMAD.X R5, RZ, RZ, ~R4, P0 ;  /* 0x000000ffff057224 */ /* 0x000fc800000e0e04 */
[-C--:B------:R-:W-:Y:S02]  /*1050*/  IMAD R6, R5, R32.reuse, RZ ;  /* 0x0000002005067224 */ /* 0x080fe400078e02ff */
[----:B------:R-:W4:Y:S01]  /*1060*/  LDC R23, c[0x0][0x608] ;  /* 0x00018200ff177b82 */ /* 0x000f220000000800 */
[----:B------:R-:W-:-:S04]  /*1070*/  IMAD.WIDE.U32 R4, R21, R32, R2 ;  /* 0x0000002015047225 */ /* 0x000fc800078e0002 */
[----:B------:R-:W-:-:S03]  /*1080*/  IMAD R21, R21, R33, R6 ;  /* 0x0000002115157224 */ /* 0x000fc600078e0206 */
[----:B------:R-:W2:Y:S01]  /*1090*/  LDC R26, c[0x0][0x658] ;  /* 0x00019600ff1a7b82 */ /* 0x000ea20000000800 */
[----:B------:R-:W-:Y:S01]  /*10a0*/  IMAD.IADD R5, R5, 0x1, R21 ;  /* 0x0000000105057824 */ /* 0x000fe200078e0215 */
[----:B0-----:R-:W-:Y:S01]  /*10b0*/  ISETP.NE.U32.AND P0, PT, R34, RZ, PT ;  /* 0x000000ff2200720c */ /* 0x001fe20003f05070 */
[----:B------:R-:W-:-:S03]  /*10c0*/  IMAD.MOV.U32 R21, RZ, RZ, -0x1 ;  /* 0xffffffffff157424 */ /* 0x000fc600078e00ff */
[----:B------:R-:W-:Y:S02]  /*10d0*/  ISETP.NE.AND.EX P0, PT, R35, RZ, PT, P0 ;  /* 0x000000ff2300720c */ /* 0x000fe40003f05300 */
[----:B------:R-:W0:Y:S01]  /*10e0*/  LDC R33, c[0x0][0x600] ;  /* 0x00018000ff217b82 */ /* 0x000e220000000800 */
[-CC-:B-1----:R-:W-:Y:S02]  /*10f0*/  SHF.R.U64 R31, R4, R20.reuse, R5.reuse ;  /* 0x00000014041f7219 */ /* 0x182fe40000001205 */
[----:B------:R-:W-:-:S05]  /*1100*/  SHF.R.U32.HI R4, RZ, R20, R5 ;  /* 0x00000014ff047219 */ /* 0x000fca0000011605 */
[----:B------:R-:W1:Y:S01]  /*1110*/  LDC R28, c[0x0][0x648] ;  /* 0x00019200ff1c7b82 */ /* 0x000e620000000800 */
[-CC-:B----4-:R-:W-:Y:S02]  /*1120*/  SHF.R.U64 R41, R31, R23.reuse, R4.reuse ;  /* 0x000000171f297219 */ /* 0x190fe40000001204 */
[----:B------:R-:W-:-:S05]  /*1130*/  SHF.R.U32.HI R5, RZ, R23, R4 ;  /* 0x00000017ff057219 */ /* 0x000fca0000011604 */
[----:B------:R-:W4:Y:S01]  /*1140*/  LDC R37, c[0x0][0x638] ;  /* 0x00018e00ff257b82 */ /* 0x000f220000000800 */
[-C--:B--2---:R-:W-:Y:S02]  /*1150*/  SHF.L.U32 R4, R21, R26.reuse, RZ ;  /* 0x0000001a15047219 */ /* 0x084fe400000006ff */
[--C-:B------:R-:W-:Y:S02]  /*1160*/  SHF.R.U64 R32, R41, R26, R5.reuse ;  /* 0x0000001a29207219 */ /* 0x100fe40000001205 */
[----:B------:R-:W-:Y:S02]  /*1170*/  LOP3.LUT R6, RZ, R4, RZ, 0x33, !PT ;  /* 0x00000004ff067212 */ /* 0x000fe400078e33ff */
[----:B------:R-:W-:Y:S01]  /*1180*/  SHF.R.U32.HI R5, RZ, R26, R5 ;  /* 0x0000001aff057219 */ /* 0x000fe20000011605 */
[----:B------:R-:W2:Y:S01]  /*1190*/  LDC R30, c[0x0][0x610] ;  /* 0x00018400ff1e7b82 */ /* 0x000ea20000000800 */
[----:B------:R-:W-:Y:S01]  /*11a0*/  IMAD.MOV.U32 R4, RZ, RZ, R32 ;  /* 0x000000ffff047224 */ /* 0x000fe200078e0020 */
[----:B------:R-:W-:Y:S06]  /*11b0*/  @!P0 BRA `(.L_x_14) ;  /* 0x0000000000288947 */ /* 0x000fec0003800000 */
[----:B------:R-:W3:Y:S02]  /*11c0*/  LDC R23, c[0x0][0x64c] ;  /* 0x00019300ff177b82 */ /* 0x000ee40000000800 */
[----:B---3--:R-:W-:-:S05]  /*11d0*/  IADD3 R23, P0, R32, R23, RZ ;  /* 0x0000001720177210 */ /* 0x008fca0007f1e0ff */
        /* <DEDUP_REMOVED lines=8> */
.L_x_14:
[----:B-1----:R-:W-:Y:S01]  /*1260*/  SHF.R.U64 R17, R4, R28, R5 ;  /* 0x0000001c04117219 */ /* 0x002fe20000001205 */
[----:B------:R-:W-:Y:S01]  /*1270*/  @P4 IMAD R25, R27, R24, R16 ;  /* 0x000000181b194224 */ /* 0x000fe200078e0210 */
[----:B------:R-:W-:Y:S02]  /*1280*/  SHF.L.U32 R4, R39, R26, RZ ;  /* 0x0000001a27047219 */ /* 0x000fe400000006ff */
[----:B------:R-:W-:Y:S01]  /*1290*/  LOP3.LUT R5, R41, R6, RZ, 0xc0, !PT ;  /* 0x0000000629057212 */ /* 0x000fe200078ec0ff */
[----:B0-----:R-:W-:Y:S02]  /*12a0*/  VIADD R6, R33, 0xffffffff ;  /* 0xffffffff21067836 */ /* 0x001fe40000000000 */
[----:B------:R-:W-:Y:S02]  /*12b0*/  IMAD.MOV R20, RZ, RZ, -R17 ;  /* 0x000000ffff147224 */ /* 0x000fe400078e0a11 */
[----:B------:R-:W-:Y:S01]  /*12c0*/  IMAD R16, R4, R17, R5 ;  /* 0x0000001104107224 */ /* 0x000fe200078e0205 */
[----:B------:R-:W-:Y:S01]  /*12d0*/  LOP3.LUT R5, R31, R6, RZ, 0xc0, !PT ;  /* 0x000000061f057212 */ /* 0x000fe200078ec0ff */
[----:B----4-:R-:W-:-:S02]  /*12e0*/  IMAD R4, R20, R37, R32 ;  /* 0x0000002514047224 */ /* 0x010fc400078e0220 */
[----:B--2---:R-:W-:Y:S02]  /*12f0*/  IMAD R6, R16, R30, R25 ;  /* 0x0000001e10067224 */ /* 0x004fe400078e0219 */
[----:B------:R-:W-:Y:S02]  /*1300*/  IMAD R5, R4, R33, R5 ;  /* 0x0000002104057224 */ /* 0x000fe400078e0205 */
[----:B------:R-:W-:-:S03]  /*1310*/  IMAD.MOV.U32 R20, RZ, RZ, 0x1 ;  /* 0x00000001ff147424 */ /* 0x000fc600078e00ff */
[----:B------:R-:W-:Y:S02]  /*1320*/  SEL R4, R5, R6, !P4 ;  /* 0x0000000605047207 */ /* 0x000fe40006000000 */
[----:B------:R-:W-:Y:S01]  /*1330*/  SEL R6, R6, R5, !P4 ;  /* 0x0000000506067207 */ /* 0x000fe20006000000 */
[----:B------:R-:W-:-:S07]  /*1340*/  IMAD.MOV.U32 R5, RZ, RZ, R36 ;  /* 0x000000ffff057224 */ /* 0x000fce00078e0024 */
.L_x_12:
[----:B------:R-:W-:Y:S05]  /*1350*/  @!P2 BRA `(.L_x_15) ;  /* 0x00000000000ca947 */ /* 0x000fea0003800000 */
[----:B------:R-:W-:Y:S01]  /*1360*/  UCGABAR_WAIT ;  /* 0x0000000000007dc7 */ /* 0x000fe20008000000 */
[----:B------:R-:W-:Y:S01]  /*1370*/  CCTL.IVALL ;  /* 0x00000000ff00798f */ /* 0x000fe20002000000 */
[----:B------:R-:W-:Y:S05]  /*1380*/  BRA `(.L_x_16) ;  /* 0x0000000000047947 */ /* 0x000fea0003800000 */
.L_x_15:
[----:B------:R-:W-:Y:S06]  /*1390*/  BAR.SYNC.DEFER_BLOCKING 0x0 ;  /* 0x0000000000007b1d */ /* 0x000fec0000010000 */
.L_x_16:
[----:B------:R-:W-:Y:S05]  /*13a0*/  @!P5 BRA `(.L_x_17) ;  /* 0x000000440050d947 */ /* 0x000fea0003800000 */
[----:B------:R-:W-:-:S13]  /*13b0*/  ISETP.GT.U32.AND P0, PT, R38, 0x1, PT ;  /* 0x000000012600780c */ /* 0x000fda0003f04070 */
[----:B------:R-:W-:Y:S05]  /*13c0*/  @P0 EXIT ;  /* 0x000000000000094d */ /* 0x000fea0003800000 */
.L_x_18:
[----:B------:R-:W-:-:S08]  /*13d0*/  NOP ;  /* 0x0000000000007918 */ /* 0x000fd00000000000 */
[----:B------:R-:W0:Y:S02]  /*13e0*/  USETMAXREG.TRY_ALLOC.CTAPOOL UP0, 0xe8 ;  /* 0x000000e8000079c8 */ /* 0x000e240008000600 */
[----:B0-----:R-:W-:-:S13]  /*13f0*/  PLOP3.LUT P0, PT, PT, PT, UP0, 0x80, 0x0 ;  /* 0x000000000000781c */ /* 0x001fda0003f0f008 */
[----:B------:R-:W-:Y:S05]  /*1400*/  @!P0 BRA `(.L_x_18) ;  /* 0xfffffffc00f08947 */ /* 0x000fea000383ffff */
[----:B------:R-:W-:-:S13]  /*1410*/  LOP3.LUT P0, RZ, R20, 0xff, RZ, 0xc0, !PT ;  /* 0x000000ff14ff7812 */ /* 0x000fda000780c0ff */
[----:B------:R-:W-:Y:S05]  /*1420*/  @!P0 EXIT ;  /* 0x000000000000894d */ /* 0x000fea0003800000 */
[----:B------:R-:W0:Y:S01]  /*1430*/  S2UR UR6, SR_CgaCtaId ;  /* 0x00000000000679c3 */ /* 0x000e220000008800 */
[CC--:B------:R-:W-:Y:S01]  /*1440*/  LEA.HI R11, R19.reuse, R10.reuse, RZ, 0x2 ;  /* 0x0000000a130b7211 */ /* 0x0c0fe200078f10ff */
[----:B------:R-:W-:Y:S01]  /*1450*/  UIADD3 UR7, UR11, -0x1, URZ ;  /* 0xffffffff0b077890 */ /* 0x000fe2000fffe03f */
[----:B------:R-:W-:Y:S01]  /*1460*/  LEA.HI R19, R19, R10, RZ, 0x5 ;  /* 0x0000000a13137211 */ /* 0x000fe200078f28ff */
[----:B------:R-:W-:Y:S01]  /*1470*/  UMOV UR9, 0x400 ;  /* 0x0000040000097882 */ /* 0x000fe20000000000 */
[--C-:B------:R-:W-:Y:S01]  /*1480*/  SHF.R.S32.HI R16, RZ, 0x2, R11.reuse ;  /* 0x00000002ff107819 */ /* 0x100fe2000001140b */
[----:B------:R-:W-:Y:S01]  /*1490*/  UISETP.LT.AND UP0, UPT, UR13, 0x1, UPT ;  /* 0x000000010d00788c */ /* 0x000fe2000bf01270 */
[----:B------:R-:W-:Y:S01]  /*14a0*/  SHF.R.S32.HI R17, RZ, 0x1f, R11 ;  /* 0x0000001fff117819 */ /* 0x000fe2000001140b */
[----:B------:R-:W-:Y:S01]  /*14b0*/  USHF.L.U32 UR22, UR13, 0x1, URZ ;  /* 0x000000010d167899 */ /* 0x000fe2000800063f */
[----:B------:R-:W-:Y:S01]  /*14c0*/  SHF.R.S32.HI R19, RZ, 0x5, R19 ;  /* 0x00000005ff137819 */ /* 0x000fe20000011413 */
[----:B------:R-:W-:Y:S01]  /*14d0*/  USEL UR10, UR13, 0x1, UP0 ;  /* 0x000000010d0a7887 */ /* 0x000fe20008000000 */
[----:B------:R-:W-:Y:S01]  /*14e0*/  LEA.HI R17, R17, R16, RZ, 0x3 ;  /* 0x0000001011117211 */ /* 0x000fe200078f18ff */
[----:B------:R-:W-:Y:S01]  /*14f0*/  UISETP.NE.AND UP0, UPT, UR7, URZ, UPT ;  /* 0x0000003f0700728c */ /* 0x000fe2000bf05270 */
[----:B------:R-:W-:Y:S01]  /*1500*/  LOP3.LUT R11, R11, 0xfffffffc, RZ, 0xc0, !PT ;  /* 0xfffffffc0b0b7812 */ /* 0x000fe200078ec0ff */
[----:B------:R-:W-:Y:S01]  /*1510*/  UIADD3 UR10, -UR10, UR13, URZ ;  /* 0x0000000d0a0a7290 */ /* 0x000fe2000fffe13f */
[----:B------:R-:W-:Y:S01]  /*1520*/  LOP3.LUT R17, R17, 0xfffffff8, RZ, 0xc0, !PT ;  /* 0xfffffff811117812 */ /* 0x000fe200078ec0ff */
[----:B------:R-:W-:Y:S01]  /*1530*/  USEL UR16, URZ, 0x1, UP0 ;  /* 0x000000013f107887 */ /* 0x000fe20008000000 */
[----:B------:R-:W-:Y:S01]  /*1540*/  LOP3.LUT R86, R7, 0x1, RZ, 0xfc, !PT ;  /* 0x0000000107567812 */ /* 0x000fe200078efcff */
[----:B------:R-:W-:-:S02]  /*1550*/  IMAD.IADD R20, R10, 0x1, -R11 ;  /* 0x000000010a147824 */ /* 0x000fc400078e0a0b */
[----:B------:R-:W-:Y:S02]  /*1560*/  IMAD.IADD R16, R16, 0x1, -R17 ;  /* 0x0000000110107824 */ /* 0x000fe400078e0a11 */
[----:B------:R-:W-:Y:S01]  /*1570*/  IMAD.U32 R87, RZ, RZ, UR16 ;  /* 0x00000010ff577e24 */ /* 0x000fe2000f8e00ff */
[----:B0-----:R-:W-:Y:S02]  /*1580*/  ULEA UR9, UR6, UR9, 0x18 ;  /* 0x0000000906097291 */ /* 0x001fe4000f8ec03f */
[--C-:B------:R-:W-:Y:S01]  /*1590*/  SHF.R.S32.HI R17, RZ, 0x1f, R16.reuse ;  /* 0x0000001fff117819 */ /* 0x100fe20000011410 */
[----:B------:R-:W-:Y:S01]  /*15a0*/  USHF.L.U32 UR6, UR7, 0x3, URZ ;  /* 0x0000000307067899 */ /* 0x000fe2000800063f */
[C-C-:B------:R-:W-:Y:S01]  /*15b0*/  IMAD R21, R19.reuse, -0x10, -R16.reuse ;  /* 0xfffffff013157824 */ /* 0x140fe200078e0a10 */
[----:B------:R-:W-:Y:S02]  /*15c0*/  UIADD3 UR7, UR9, 0x180, URZ ;  /* 0x0000018009077890 */ /* 0x000fe4000fffe03f */
[----:B------:R-:W-:Y:S01]  /*15d0*/  ULOP3.LUT UR6, UR6, 0x8, URZ, 0xc0, !UPT ;  /* 0x0000000806067892 */ /* 0x000fe2000f8ec03f */
[----:B------:R-:W-:Y:S01]  /*15e0*/  IMAD.WIDE R10, R19, 0x10, R16 ;  /* 0x00000010130a7825 */ /* 0x000fe200078e0210 */
[----:B------:R-:W-:-:S02]  /*15f0*/  UIADD3 UR8, UR9, 0xa180, URZ ;  /* 0x0000a18009087890 */ /* 0x000fc4000fffe03f */
[----:B------:R-:W-:Y:S02]  /*1600*/  USHF.R.U32.HI UR7, URZ, 0x4, UR7 ;  /* 0x000000043f077899 */ /* 0x000fe40008011607 */
[----:B------:R-:W-:Y:S02]  /*1610*/  USHF.R.U32.HI UR8, URZ, 0x4, UR8 ;  /* 0x000000043f087899 */ /* 0x000fe40008011608 */
[----:B------:R-:W-:Y:S02]  /*1620*/  ULOP3.LUT UR24, UR6, 0x8, URZ, 0x3c, !UPT ;  /* 0x0000000806187892 */ /* 0x000fe4000f8e3c3f */
[----:B------:R-:W-:Y:S02]  /*1630*/  ULOP3.LUT UR12, UR6, 0x18, URZ, 0x3c, !UPT ;  /* 0x00000018060c7892 */ /* 0x000fe4000f8e3c3f */
[----:B------:R-:W-:Y:S01]  /*1640*/  UIADD3 UR23, UR9, 0x60, URZ ;  /* 0x0000006009177890 */ /* 0x000fe2000fffe03f */
[----:B------:R-:W-:Y:S01]  /*1650*/  ULDC UR6, c[0x0][0x284] ;  /* 0x0000a10000067ab9 */ /* 0x000fe20000000800 */
[----:B------:R-:W-:Y:S01]  /*1660*/  ULOP3.LUT UR7, UR7, 0x3fff, URZ, 0xc0, !UPT ;  /* 0x00003fff07077892 */ /* 0x000fe2000f8ec03f */
[----:B------:R-:W-:Y:S01]  /*1670*/  VIADD R21, R21, UR6 ;  /* 0x0000000615157c36 */ /* 0x000fe20008000000 */
[----:B------:R-:W-:-:S02]  /*1680*/  ULOP3.LUT UR8, UR8, 0x3fff, URZ, 0xc0, !UPT ;  /* 0x00003fff08087892 */ /* 0x000fc4000f8ec03f */
[----:B------:R-:W-:Y:S02]  /*1690*/  ULEA UR11, UR11, UR23, 0x3 ;  /* 0x000000170b0b7291 */ /* 0x000fe4000f8e183f */
[----:B------:R-:W-:Y:S02]  /*16a0*/  ULOP3.LUT UR14, UR7, 0x10000, URZ, 0xfc, !UPT ;  /* 0x00010000070e7892 */ /* 0x000fe4000f8efc3f */
[----:B------:R-:W-:-:S12]  /*16b0*/  ULOP3.LUT UR15, UR8, 0x10000, URZ, 0xfc, !UPT ;  /* 0x00010000080f7892 */ /* 0x000fd8000f8efc3f */
.L_x_109:
[----:B------:R-:W-:Y:S01]  /*16c0*/  SHF.L.U32 R16, R87, 0x1f, RZ ;  /* 0x0000001f57107819 */ /* 0x000fe200000006ff */
[----:B------:R-:W0:Y:S01]  /*16d0*/  LDC R17, c[0x0][0x28c] ;  /* 0x0000a300ff117b82 */ /* 0x000e220000000800 */
[----:B------:R-:W-:Y:S01]  /*16e0*/  UMOV UR6, URZ ;  /* 0x0000003f00067c82 */ /* 0x000fe20008000000 */
[----:B------:R-:W-:Y:S01]  /*16f0*/  UMOV UR25, UR5 ;  /* 0x0000000500197c82 */ /* 0x000fe20008000000 */
[----:B-1----:R-:W1:Y:S01]  /*1700*/  SYNCS.PHASECHK.TRANS64.TRYWAIT P0, [UR11+-0x8], R16 ;  /* 0xfffff810ff0075a7 */ /* 0x002e62000800014b */
[----:B0-----:R-:W-:Y:S01]  /*1710*/  ISETP.GE.AND P1, PT, R17, 0x1, PT ;  /* 0x000000011100780c */ /* 0x001fe20003f26270 */
[----:B-1234-:R-:W-:-:S12]  /*1720*/  @!P0 BRA `(.L_x_19) ;  /* 0x0000005000cc8947 */ /* 0x01efd80003800000 */
.L_x_132:
[----:B------:R-:W-:Y:S01]  /*1730*/  UMOV UR7, URZ ;  /* 0x0000003f00077c82 */ /* 0x000fe20008000000 */
[----:B------:R-:W-:Y:S01]  /*1740*/  UMOV UR8, URZ ;  /* 0x0000003f00087c82 */ /* 0x000fe20008000000 */
[----:B------:R-:W-:Y:S02]  /*1750*/  CS2R R22, SRZ ;  /* 0x0000000000167805 */ /* 0x000fe4000001ff00 */
[----:B------:R-:W-:Y:S02]  /*1760*/  CS2R R56, SRZ ;  /* 0x0000000000387805 */ /* 0x000fe4000001ff00 */
[----:B------:R-:W-:Y:S02]  /*1770*/  CS2R R58, SRZ ;  /* 0x00000000003a7805 */ /* 0x000fe4000001ff00 */
[----:B------:R-:W-:Y:S02]  /*1780*/  CS2R R60, SRZ ;  /* 0x00000000003c7805 */ /* 0x000fe4000001ff00 */
[----:B------:R-:W-:-:S02]  /*1790*/  CS2R R62, SRZ ;  /* 0x00000000003e7805 */ /* 0x000fc4000001ff00 */
[----:B------:R-:W-:Y:S02]  /*17a0*/  CS2R R64, SRZ ;  /* 0x0000000000407805 */ /* 0x000fe4000001ff00 */
        /* <DEDUP_REMOVED lines=9> */
[----:B------:R-:W-:Y:S01]  /*1840*/  CS2R R84, SRZ ;  /* 0x0000000000547805 */ /* 0x000fe2000001ff00 */
[----:B------:R-:W-:Y:S01]  /*1850*/  IMAD.U32 R88, RZ, RZ, UR4 ;  /* 0x00000004ff587e24 */ /* 0x000fe2000f8e00ff */
        /* <DEDUP_REMOVED lines=15> */
[----:B------:R-:W-:Y:S01]  /*1950*/  CS2R R54, SRZ ;  /* 0x0000000000367805 */ /* 0x000fe2000001ff00 */
[----:B------:R-:W-:Y:S06]  /*1960*/  @!P1 BRA `(.L_x_20) ;  /* 0x0000000400889947 */ /* 0x000fec0003800000 */
[----:B------:R-:W-:-:S13]  /*1970*/  ISETP.NE.AND P1, PT, R86, 0x3, PT ;  /* 0x000000035600780c */ /* 0x000fda0003f25270 */
[----:B------:R-:W-:Y:S05]  /*1980*/  @!P1 BRA `(.L_x_21) ;  /* 0x0000000000049947 */ /* 0x000fea0003800000 */
[----:B------:R-:W-:Y:S01]  /*1990*/  BPT.TRAP 0x1 ;  /* 0x000000040000795c */ /* 0x000fe20000300000 */
.L_x_21:
[----:B------:R-:W-:Y:S01]  /*19a0*/  ULEA UR6, UR5, UR9, 0x3 ;  /* 0x0000000905067291 */ /* 0x000fe2000f8e183f */
[----:B0-----:R-:W-:-:S05]  /*19b0*/  IMAD.U32 R16, RZ, RZ, UR4 ;  /* 0x00000004ff107e24 */ /* 0x001fca000f8e00ff */
[----:B------:R-:W-:-:S04]  /*19c0*/  SHF.L.U32 R16, R16, 0x1f, RZ ;  /* 0x0000001f10107819 */ /* 0x000fc800000006ff */
[----:B------:R0:W1:Y:S01]  /*19d0*/  SYNCS.PHASECHK.TRANS64.TRYWAIT P0, [UR6], R16 ;  /* 0x00000010ff0075a7 */ /* 0x0000620008000146 */
[----:B------:R-:W-:Y:S05]  /*19e0*/  @!P1 BRA `(.L_x_22) ;  /* 0x0000000000049947 */ /* 0x000fea0003800000 */
[----:B------:R-:W-:Y:S01]  /*19f0*/  BPT.TRAP 0x1 ;  /* 0x000000040000795c */ /* 0x000fe20000300000 */
.L_x_22:
[----:B-1----:R-:W-:Y:S05]  /*1a00*/  @P0 BRA `(.L_x_23) ;  /* 0x0000000000080947 */ /* 0x002fea0003800000 */
[----:B------:R-:W1:Y:S02]  /*1a10*/  SYNCS.PHASECHK.TRANS64.TRYWAIT P0, [UR6], R16 ;  /* 0x00000010ff0075a7 */ /* 0x000e640008000146 */
[----:B-1----:R-:W-:Y:S05]  /*1a20*/  @!P0 BRA `(.L_x_24) ;  /* 0x0000005000248947 */ /* 0x002fea0003800000 */
.L_x_23:
[----:B------:R-:W-:Y:S01]  /*1a30*/  ULEA UR6, UR5, UR14, 0x9 ;  /* 0x0000000e05067291 */ /* 0x000fe2000f8e483f */
[----:B------:R-:W-:Y:S01]  /*1a40*/  WARPGROUP.ARRIVE ;  /* 0x00000000000079c5 */ /* 0x000fe20000000000 */
[----:B------:R-:W-:Y:S01]  /*1a50*/  ULEA UR7, UR5, UR15, 0x9 ;  /* 0x0000000f05077291 */ /* 0x000fe2000f8e483f */
[----:B------:R-:W-:Y:S01]  /*1a60*/  CS2R R22, SRZ ;  /* 0x0000000000167805 */ /* 0x000fe2000001ff00 */
[----:B------:R-:W-:Y:S01]  /*1a70*/  UMOV UR17, 0x40000040 ;  /* 0x4000004000117882 */ /* 0x000fe20000000000 */
[----:B------:R-:W-:Y:S01]  /*1a80*/  UMOV UR19, 0x40000040 ;  /* 0x4000004000137882 */ /* 0x000fe20000000000 */
[----:B------:R-:W-:Y:S01]  /*1a90*/  CS2R R56, SRZ ;  /* 0x0000000000387805 */ /* 0x000fe2000001ff00 */
[----:B------:R-:W-:Y:S01]  /*1aa0*/  UMOV UR16, UR6 ;  /* 0x0000000600107c82 */ /* 0x000fe20008000000 */
[----:B------:R-:W-:Y:S01]  /*1ab0*/  CS2R R58, SRZ ;  /* 0x00000000003a7805 */ /* 0x000fe2000001ff00 */
[----:B------:R-:W-:Y:S01]  /*1ac0*/  UMOV UR18, UR7 ;  /* 0x0000000700127c82 */ /* 0x000fe20008000000 */
[----:B------:R-:W-:Y:S01]  /*1ad0*/  CS2R R60, SRZ ;  /* 0x00000000003c7805 */ /* 0x000fe2000001ff00 */
[----:B------:R-:W-:Y:S01]  /*1ae0*/  QGMMA.64x64x32.F32.E4M3.E4M3 R24, gdesc[UR16], RZ, !UPT ;  /* 0x00e00000101879f3 */ /* 0x000fe2000c7008ff */
[----:B------:R-:W-:Y:S01]  /*1af0*/  UIADD3 UR16, UR6, 0x2, URZ ;  /* 0x0000000206107890 */ /* 0x000fe2000fffe03f */
[----:B------:R-:W-:Y:S01]  /*1b00*/  CS2R R62, SRZ ;  /* 0x00000000003e7805 */ /* 0x000fe2000001ff00 */
[----:B------:R-:W-:Y:S01]  /*1b10*/  UIADD3 UR18, UR7, 0x2, URZ ;  /* 0x0000000207127890 */ /* 0x000fe2000fffe03f */
[----:B------:R-:W-:Y:S01]  /*1b20*/  CS2R R64, SRZ ;  /* 0x0000000000407805 */ /* 0x000fe2000001ff00 */
[----:B------:R-:W-:Y:S01]  /*1b30*/  UMOV UR17, 0x40000040 ;  /* 0x4000004000117882 */ /* 0x000fe20000000000 */
[----:B------:R-:W-:Y:S01]  /*1b40*/  UMOV UR19, 0x40000040 ;  /* 0x4000004000137882 */ /* 0x000fe20000000000 */
        /* <DEDUP_REMOVED lines=10> */
[----:B------:R-:W-:Y:S01]  /*1bf0*/  QGMMA.64x64x32.F32.E4M3.E4M3 R24, gdesc[UR16], R24 ;  /* 0x00e00000101879f3 */ /* 0x000fe20008700818 */
[----:B------:R-:W-:Y:S02]  /*1c00*/  UIADD3 UR16, UR6, 0x4, URZ ;  /* 0x0000000406107890 */ /* 0x000fe4000fffe03f */
[----:B------:R-:W-:Y:S01]  /*1c10*/  UIADD3 UR18, UR7, 0x4, URZ ;  /* 0x0000000407127890 */ /* 0x000fe2000fffe03f */
[----:B------:R-:W-:Y:S01]  /*1c20*/  UMOV UR17, 0x40000040 ;  /* 0x4000004000117882 */ /* 0x000fe20000000000 */
[----:B------:R-:W-:-:S07]  /*1c30*/  UMOV UR19, 0x40000040 ;  /* 0x4000004000137882 */ /* 0x000fce0000000000 */
[----:B------:R-:W-:Y:S01]  /*1c40*/  QGMMA.64x64x32.F32.E4M3.E4M3 R24, gdesc[UR16], R24 ;  /* 0x00e00000101879f3 */ /* 0x000fe20008700818 */
[----:B------:R-:W-:Y:S02]  /*1c50*/  UIADD3 UR18, UR7, 0x6, URZ ;  /* 0x0000000607127890 */ /* 0x000fe4000fffe03f */
[----:B------:R-:W-:Y:S01]  /*1c60*/  UIADD3 UR16, UR6, 0x6, URZ ;  /* 0x0000000606107890 */ /* 0x000fe2000fffe03f */
[----:B------:R-:W-:Y:S01]  /*1c70*/  ULDC UR7, c[0x0][0x50c] ;  /* 0x0001430000077ab9 */ /* 0x000fe20000000800 */
[----:B------:R-:W-:Y:S01]  /*1c80*/  UMOV UR17, 0x40000040 ;  /* 0x4000004000117882 */ /* 0x000fe20000000000 */
[----:B------:R-:W-:Y:S01]  /*1c90*/  UISETP.NE.AND UP0, UPT, UR7, 0x4, UPT ;  /* 0x000000040700788c */ /* 0x000fe2000bf05270 */
[----:B------:R-:W-:Y:S01]  /*1ca0*/  UMOV UR19, 0x40000040 ;  /* 0x4000004000137882 */ /* 0x000fe20000000000 */
[----:B------:R-:W-:Y:S02]  /*1cb0*/  UMOV UR6, 0x4 ;  /* 0x0000000400067882 */ /* 0x000fe40000000000 */
[----:B------:R-:W-:-:S06]  /*1cc0*/  USEL UR7, URZ, 0x1, UP0 ;  /* 0x000000013f077887 */ /* 0x000fcc0008000000 */
[----:B------:R-:W-:Y:S01]  /*1cd0*/  ISETP.NE.AND P0, PT, RZ, UR7, PT ;  /* 0x00000007ff007c0c */ /* 0x000fe2000bf05270 */
[----:B------:R-:W-:-:S12]  /*1ce0*/  QGMMA.64x64x32.F32.E4M3.E4M3 R24, gdesc[UR16], R24, gsb0 ;  /* 0x00e00000101879f3 */ /* 0x000fd80008000818 */
[----:B------:R-:W-:Y:S05]  /*1cf0*/  @!P0 BRA `(.L_x_25) ;  /* 0x0000000000888947 */ /* 0x000fea0003800000 */
[----:B------:R-:W-:Y:S02]  /*1d00*/  WARPGROUP.DEPBAR.LE gsb0, 0x0 ;  /* 0x00008000000079c5 */ /* 0x000fe40000010000 */
[----:B------:R-:W-:-:S01]  /*1d10*/  FADD R85, RZ, R24 ;  /* 0x00000018ff557221 */ /* 0x000fc20000000000 */
[----:B------:R-:W-:Y:S01]  /*1d20*/  FADD R84, RZ, R25 ;  /* 0x00000019ff547221 */ /* 0x000fe20000000000 */
        /* <DEDUP_REMOVED lines=30> */
[----:B------:R-:W-:-:S06]  /*1f10*/  UMOV UR6, URZ ;  /* 0x0000003f00067c82 */ /* 0x000fcc0008000000 */
.L_x_25:
[----:B------:R-:W-:-:S04]  /*1f20*/  UIADD3 UR25, UR5, 0x1, URZ ;  /* 0x0000000105197890 */ /* 0x000fc8000fffe03f */
[----:B------:R-:W-:-:S04]  /*1f30*/  UISETP.NE.AND UP0, UPT, UR25, 0x5, UPT ;  /* 0x000000051900788c */ /* 0x000fc8000bf05270 */
[----:B------:R-:W-:Y:S02]  /*1f40*/  USEL UR8, URZ, 0x1, UP0 ;  /* 0x000000013f087887 */ /* 0x000fe40008000000 */
[----:B------:R-:W-:Y:S02]  /*1f50*/  USEL UR25, UR25, URZ, UP0 ;  /* 0x0000003f19197287 */ /* 0x000fe40008000000 */
[----:B------:R-:W-:-:S06]  /*1f60*/  ULOP3.LUT UR8, UR4, UR8, URZ, 0x3c, !UPT ;  /* 0x0000000804087292 */ /* 0x000fcc000f8e3c3f */
[----:B------:R-:W-:Y:S01]  /*1f70*/  IMAD.U32 R88, RZ, RZ, UR8 ;  /* 0x00000008ff587e24 */ /* 0x000fe2000f8e00ff */
[----:B------:R-:W-:-:S06]  /*1f80*/  UMOV UR8, 0x1 ;  /* 0x0000000100087882 */ /* 0x000fcc0000000000 */
.L_x_20:
[----:B------:R-:W-:-:S06]  /*1f90*/  UISETP.GE.AND UP0, UPT, UR10, 0x1, UPT ;  /* 0x000000010a00788c */ /* 0x000fcc000bf06270 */
[----:B------:R-:W-:-:S13]  /*1fa0*/  PLOP3.LUT P0, PT, PT, PT, UP0, 0x80, 0x0 ;  /* 0x000000000000781c */ /* 0x000fda0003f0f008 */
[----:B------:R-:W-:Y:S05]  /*1fb0*/  @!P0 BRA `(.L_x_26) ;  /* 0x0000000400988947 */ /* 0x000fea0003800000 */
[----:B01----:R-:W-:Y:S01]  /*1fc0*/  IMAD.U32 R16, RZ, RZ, UR10 ;  /* 0x0000000aff107e24 */ /* 0x003fe2000f8e00ff */
[----:B------:R-:W-:Y:S01]  /*1fd0*/  ULDC UR26, c[0x0][0x50c] ;  /* 0x00014300001a7ab9 */ /* 0x000fe20000000800 */
[----:B------:R-:W-:-:S07]  /*1fe0*/  IMAD.U32 R17, RZ, RZ, UR5 ;  /* 0x00000005ff117e24 */ /* 0x000fce000f8e00ff */
.L_x_34:
[----:B------:R-:W-:-:S13]  /*1ff0*/  ISETP.NE.AND P1, PT, R86, 0x3, PT ;  /* 0x000000035600780c */ /* 0x000fda0003f25270 */
[----:B------:R-:W-:Y:S05]  /*2000*/  @!P1 BRA `(.L_x_27) ;  /* 0x0000000000049947 */ /* 0x000fea0003800000 */
[----:B------:R-:W-:Y:S01]  /*2010*/  BPT.TRAP 0x1 ;  /* 0x000000040000795c */ /* 0x000fe20000300000 */
.L_x_27:
[----:B------:R-:W-:Y:S01]  /*2020*/  ULEA UR16, UR25, UR9, 0x3 ;  /* 0x0000000919107291 */ /* 0x000fe2000f8e183f */
[----:B------:R-:W-:-:S08]  /*2030*/  SHF.L.U32 R18, R88, 0x1f, RZ ;  /* 0x0000001f58127819 */ /* 0x000fd000000006ff */
[----:B------:R0:W1:Y:S01]  /*2040*/  SYNCS.PHASECHK.TRANS64.TRYWAIT P0, [UR16], R18 ;  /* 0x00000012ff0075a7 */ /* 0x0000620008000150 */
[----:B------:R-:W-:Y:S05]  /*2050*/  @!P1 BRA `(.L_x_28) ;  /* 0x0000000000049947 */ /* 0x000fea0003800000 */
[----:B------:R-:W-:Y:S01]  /*2060*/  BPT.TRAP 0x1 ;  /* 0x000000040000795c */ /* 0x000fe20000300000 */
.L_x_28:
[----:B-1----:R-:W-:Y:S05]  /*2070*/  @P0 BRA `(.L_x_29) ;  /* 0x0000000000080947 */ /* 0x002fea0003800000 */
[----:B------:R-:W1:Y:S02]  /*2080*/  SYNCS.PHASECHK.TRANS64.TRYWAIT P0, [UR16], R18 ;  /* 0x00000012ff0075a7 */ /* 0x000e640008000150 */
[----:B-1----:R-:W-:Y:S05]  /*2090*/  @!P0 BRA `(.L_x_30) ;  /* 0x0000004800a08947 */ /* 0x002fea0003800000 */
.L_x_29:
[----:B------:R-:W-:Y:S01]  /*20a0*/  UISETP.NE.AND UP0, UPT, UR7, URZ, UPT ;  /* 0x0000003f0700728c */ /* 0x000fe2000bf05270 */
[----:B------:R-:W-:Y:S01]  /*20b0*/  WARPGROUP.ARRIVE ;  /* 0x00000000000079c5 */ /* 0x000fe20000000000 */
[----:B------:R-:W-:Y:S02]  /*20c0*/  ULEA UR7, UR25, UR14, 0x9 ;  /* 0x0000000e19077291 */ /* 0x000fe4000f8e483f */
[----:B------:R-:W-:Y:S01]  /*20d0*/  USEL UR8, UR8, URZ, !UP0 ;  /* 0x0000003f08087287 */ /* 0x000fe2000c000000 */
[----:B------:R-:W-:Y:S01]  /*20e0*/  UMOV UR17, 0x40000040 ;  /* 0x4000004000117882 */ /* 0x000fe20000000000 */
[----:B------:R-:W-:Y:S02]  /*20f0*/  UMOV UR19, 0x40000040 ;  /* 0x4000004000137882 */ /* 0x000fe40000000000 */
[----:B------:R-:W-:Y:S02]  /*2100*/  UISETP.NE.U32.AND UP0, UPT, UR8, URZ, UPT ;  /* 0x0000003f0800728c */ /* 0x000fe4000bf05070 */
[----:B------:R-:W-:Y:S01]  /*2110*/  ULEA UR8, UR25, UR15, 0x9 ;  /* 0x0000000f19087291 */ /* 0x000fe2000f8e483f */
[----:B------:R-:W-:Y:S01]  /*2120*/  UMOV UR16, UR7 ;  /* 0x0000000700107c82 */ /* 0x000fe20008000000 */
[----:B------:R-:W-:-:S05]  /*2130*/  UIADD3 UR6, UR6, 0x4, URZ ;  /* 0x0000000406067890 */ /* 0x000fca000fffe03f */
[----:B------:R-:W-:Y:S02]  /*2140*/  UMOV UR18, UR8 ;  /* 0x0000000800127c82 */ /* 0x000fe40008000000 */
[----:B------:R-:W-:Y:S01]  /*2150*/  QGMMA.64x64x32.F32.E4M3.E4M3 R24, gdesc[UR16], R24, UP0 ;  /* 0x00e00000101879f3 */ /* 0x000fe2000bf00818 */
[----:B------:R-:W-:Y:S02]  /*2160*/  UIADD3 UR16, UR7, 0x2, URZ ;  /* 0x0000000207107890 */ /* 0x000fe4000fffe03f */
[----:B------:R-:W-:Y:S01]  /*2170*/  UIADD3 UR18, UR8, 0x2, URZ ;  /* 0x0000000208127890 */ /* 0x000fe2000fffe03f */
[----:B------:R-:W-:Y:S01]  /*2180*/  UMOV UR17, 0x40000040 ;  /* 0x4000004000117882 */ /* 0x000fe20000000000 */
[----:B------:R-:W-:Y:S01]  /*2190*/  UMOV UR19, 0x40000040 ;  /* 0x4000004000137882 */ /* 0x000fe20000000000 */
[----:B------:R-:W-:-:S06]  /*21a0*/  UISETP.NE.AND UP0, UPT, UR6, UR26, UPT ;  /* 0x0000001a0600728c */ /* 0x000fcc000bf05270 */
        /* <DEDUP_REMOVED lines=8> */
[----:B------:R-:W-:Y:S01]  /*2230*/  UMOV UR17, 0x40000040 ;  /* 0x4000004000117882 */ /* 0x000fe20000000000 */
[----:B------:R-:W-:Y:S01]  /*2240*/  UMOV UR19, 0x40000040 ;  /* 0x4000004000137882 */ /* 0x000fe20000000000 */
[----:B------:R-:W-:-:S06]  /*2250*/  USEL UR7, URZ, 0x1, UP0 ;  /* 0x000000013f077887 */ /* 0x000fcc0008000000 */
[----:B------:R-:W-:Y:S01]  /*2260*/  ISETP.NE.AND P0, PT, RZ, UR7, PT ;  /* 0x00000007ff007c0c */ /* 0x000fe2000bf05270 */
[----:B------:R-:W-:Y:S03]  /*2270*/  QGMMA.64x64x32.F32.E4M3.E4M3 R24, gdesc[UR16], R24, gsb0 ;  /* 0x00e00000101879f3 */ /* 0x000fe60008000818 */
[----:B------:R-:W-:-:S09]  /*2280*/  WARPGROUP.DEPBAR.LE gsb0, 0x1 ;  /* 0x00008000000079c5 */ /* 0x000fd20000010100 */
[----:B------:R-:W-:Y:S05]  /*2290*/  @!P0 BRA `(.L_x_31) ;  /* 0x0000000000888947 */ /* 0x000fea0003800000 */
[----:B------:R-:W-:Y:S02]  /*22a0*/  WARPGROUP.DEPBAR.LE gsb0, 0x0 ;  /* 0x00008000000079c5 */ /* 0x000fe40000010000 */
[----:B------:R-:W-:-:S01]  /*22b0*/  FADD R85, R24, R85 ;  /* 0x0000005518557221 */ /* 0x000fc20000000000 */
[----:B------:R-:W-:Y:S01]  /*22c0*/  FADD R84, R25, R84 ;  /* 0x0000005419547221 */ /* 0x000fe20000000000 */
        /* <DEDUP_REMOVED lines=30> */
[----:B------:R-:W-:-:S06]  /*24b0*/  UMOV UR6, URZ ;  /* 0x0000003f00067c82 */ /* 0x000fcc0008000000 */
.L_x_31:
[----:B------:R-:W-:Y:S05]  /*24c0*/  @!P1 BRA `(.L_x_32) ;  /* 0x0000000000049947 */ /* 0x000fea0003800000 */
[----:B------:R-:W-:Y:S01]  /*24d0*/  BPT.TRAP 0x1 ;  /* 0x000000040000795c */ /* 0x000fe20000300000 */
.L_x_32:
[----:B------:R-:W-:-:S13]  /*24e0*/  ISETP.NE.AND P0, PT, R13, RZ, PT ;  /* 0x000000ff0d00720c */ /* 0x000fda0003f05270 */
[----:B01----:R-:W-:-:S05]  /*24f0*/  @P0 LEA R18, R17, UR9, 0x3 ;  /* 0x0000000911120c11 */ /* 0x003fca000f8e18ff */
[----:B------:R-:W-:-:S05]  /*2500*/  @P0 VIADD R19, R18, 0x28 ;  /* 0x0000002812130836 */ /* 0x000fca0000000000 */
[----:B------:R-:W-:-:S04]  /*2510*/  @P0 PRMT R19, R12, 0x654, R19 ;  /* 0x000006540c130816 */ /* 0x000fc80000000013 */
[----:B------:R0:W-:Y:S01]  /*2520*/  @P0 SYNCS.ARRIVE.TRANS64.RED.A1T0 RZ, [R19+URZ], RZ ;  /* 0x000000ff13ff09a7 */ /* 0x0001e2000810043f */
[----:B------:R-:W-:-:S13]  /*2530*/  ISETP.GT.U32.AND P0, PT, R7, 0x1, PT ;  /* 0x000000010700780c */ /* 0x000fda0003f04070 */
[----:B0-----:R-:W-:Y:S05]  /*2540*/  @P0 BRA `(.L_x_33) ;  /* 0x0000000000040947 */ /* 0x001fea0003800000 */
[----:B------:R-:W-:Y:S01]  /*2550*/  BPT.TRAP 0x1 ;  /* 0x000000040000795c */ /* 0x000fe20000300000 */
.L_x_33:
[----:B------:R-:W-:Y:S01]  /*2560*/  UIADD3 UR25, UR25, 0x1, URZ ;  /* 0x0000000119197890 */ /* 0x000fe2000fffe03f */
[C---:B------:R-:W-:Y:S01]  /*2570*/  ISETP.GT.AND P1, PT, R16.reuse, 0x1, PT ;  /* 0x000000011000780c */ /* 0x040fe20003f24270 */
[----:B------:R-:W-:Y:S02]  /*2580*/  VIADD R17, R17, 0x1 ;  /* 0x0000000111117836 */ /* 0x000fe40000000000 */
[----:B------:R-:W-:Y:S01]  /*2590*/  UISETP.NE.AND UP0, UPT, UR25, 0x5, UPT ;  /* 0x000000051900788c */ /* 0x000fe2000bf05270 */
[----:B------:R-:W-:Y:S02]  /*25a0*/  VIADD R16, R16, 0xffffffff ;  /* 0xffffffff10107836 */ /* 0x000fe40000000000 */
[C---:B------:R-:W-:Y:S01]  /*25b0*/  ISETP.NE.AND P0, PT, R17.reuse, 0x5, PT ;  /* 0x000000051100780c */ /* 0x040fe20003f05270 */
[----:B------:R-:W-:Y:S02]  /*25c0*/  USEL UR8, URZ, 0x1, UP0 ;  /* 0x000000013f087887 */ /* 0x000fe40008000000 */
[----:B------:R-:W-:Y:S01]  /*25d0*/  USEL UR25, UR25, URZ, UP0 ;  /* 0x0000003f19197287 */ /* 0x000fe20008000000 */
[----:B------:R-:W-:-:S03]  /*25e0*/  SEL R17, R17, RZ, P0 ;  /* 0x000000ff11117207 */ /* 0x000fc60000000000 */
[----:B------:R-:W-:Y:S01]  /*25f0*/  LOP3.LUT R88, R88, UR8, RZ, 0x3c, !PT ;  /* 0x0000000858587c12 */ /* 0x000fe2000f8e3cff */
[----:B------:R-:W-:Y:S01]  /*2600*/  UMOV UR8, 0x1 ;  /* 0x0000000100087882 */ /* 0x000fe20000000000 */
[----:B------:R-:W-:Y:S06]  /*2610*/  @P1 BRA `(.L_x_34) ;  /* 0xfffffff800741947 */ /* 0x000fec000383ffff */
.L_x_26:
[----:B------:R-:W-:Y:S01]  /*2620*/  UISETP.NE.AND UP0, UPT, UR6, URZ, UPT ;  /* 0x0000003f0600728c */ /* 0x000fe2000bf05270 */
[----:B01----:R-:W0:Y:S01]  /*2630*/  LDC R16, c[0x0][0x28c] ;  /* 0x0000a300ff107b82 */ /* 0x003e220000000800 */
[----:B------:R-:W-:Y:S02]  /*2640*/  IMAD.U32 R17, RZ, RZ, UR24 ;  /* 0x00000018ff117e24 */ /* 0x000fe4000f8e00ff */
[----:B------:R-:W-:-:S06]  /*2650*/  USEL UR6, URZ, 0x1, !UP0 ;  /* 0x000000013f067887 */ /* 0x000fcc000c000000 */
[----:B------:R-:W-:-:S13]  /*2660*/  ISETP.NE.AND P0, PT, RZ, UR6, PT ;  /* 0x00000006ff007c0c */ /* 0x000fda000bf05270 */
[----:B------:R-:W-:Y:S05]  /*2670*/  @!P0 BRA `(.L_x_35) ;  /* 0x0000000000848947 */ /* 0x000fea0003800000 */
[----:B------:R-:W-:Y:S02]  /*2680*/  WARPGROUP.DEPBAR.LE gsb0, 0x0 ;  /* 0x00008000000079c5 */ /* 0x000fe40000010000 */
[----:B------:R-:W-:Y:S01]  /*2690*/  FADD R85, R24, R85 ;  /* 0x0000005518557221 */ /* 0x000fe20000000000 */
        /* <DEDUP_REMOVED lines=30> */
[----:B------:R-:W-:-:S07]  /*2880*/  FADD R22, R22, R55 ;  /* 0x0000003716167221 */ /* 0x000fce0000000000 */
.L_x_35:
[----:B0-----:R-:W-:Y:S01]  /*2890*/  ISETP.GE.AND P0, PT, R16, 0x1, PT ;  /* 0x000000011000780c */ /* 0x001fe20003f06270 */
[----:B------:R0:W-:Y:S01]  /*28a0*/  SYNCS.ARRIVE.TRANS64.A1T0 RZ, [R17+UR23], RZ ;  /* 0x000000ff11ff79a7 */ /* 0x0001e20008100017 */
[----:B------:R-:W-:-:S11]  /*28b0*/  WARPGROUP.DEPBAR.LE gsb0, 0x0 ;  /* 0x00008000000079c5 */ /* 0x000fd60000010000 */
[----:B------:R-:W-:Y:S05]  /*28c0*/  @!P0 BRA `(.L_x_36) ;  /* 0x0000000000488947 */ /* 0x000fea0003800000 */
[----:B------:R-:W-:-:S13]  /*28d0*/  ISETP.NE.AND P0, PT, R86, 0x3, PT ;  /* 0x000000035600780c */ /* 0x000fda0003f05270 */
[----:B------:R-:W-:Y:S05]  /*28e0*/  @!P0 BRA `(.L_x_37) ;  /* 0x0000000000048947 */ /* 0x000fea0003800000 */
[----:B------:R-:W-:Y:S01]  /*28f0*/  BPT.TRAP 0x1 ;  /* 0x000000040000795c */ /* 0x000fe20000300000 */
.L_x_37:
[----:B------:R-:W-:-:S13]  /*2900*/  ISETP.NE.AND P0, PT, R13, RZ, PT ;  /* 0x000000ff0d00720c */ /* 0x000fda0003f05270 */
[----:B------:R-:W-:-:S05]  /*2910*/  VOTEU.ANY UP0, P0 ;  /* 0x00000000003f7886 */ /* 0x000fca0000000100 */
[----:B------:R-:W-:-:S06]  /*2920*/  @UP0 UIADD3 UR6, UR10, UR5, URZ ;  /* 0x000000050a060290 */ /* 0x000fcc000fffe03f */
[----:B------:R-:W-:Y:S02]  /*2930*/  IMAD.U32 R16, RZ, RZ, UR6 ;  /* 0x00000006ff107e24 */ /* 0x000fe4000f8e00ff */
[----:B------:R-:W-:Y:S02]  /*2940*/  IMAD.U32 R19, RZ, RZ, UR6 ;  /* 0x00000006ff137e24 */ /* 0x000fe4000f8e00ff */
[----:B0-----:R-:W-:-:S05]  /*2950*/  @P0 IMAD.WIDE.U32 R16, R16, -0x33333333, RZ ;  /* 0xcccccccd10100825 */ /* 0x001fca00078e00ff */
[----:B------:R-:W-:-:S05]  /*2960*/  @P0 SHF.R.U32.HI R16, RZ, 0x2, R17 ;  /* 0x00000002ff100819 */ /* 0x000fca0000011611 */
[----:B------:R-:W-:-:S05]  /*2970*/  @P0 IMAD R16, R16, -0x5, R19 ;  /* 0xfffffffb10100824 */ /* 0x000fca00078e0213 */
[----:B------:R-:W-:-:S05]  /*2980*/  @P0 LEA R16, R16, UR9, 0x3 ;  /* 0x0000000910100c11 */ /* 0x000fca000f8e18ff */
[----:B------:R-:W-:-:S05]  /*2990*/  @P0 VIADD R17, R16, 0x28 ;  /* 0x0000002810110836 */ /* 0x000fca0000000000 */
[----:B------:R-:W-:-:S04]  /*29a0*/  @P0 PRMT R17, R12, 0x654, R17 ;  /* 0x000006540c110816 */ /* 0x000fc80000000011 */
[----:B------:R1:W-:Y:S01]  /*29b0*/  @P0 SYNCS.ARRIVE.TRANS64.RED.A1T0 RZ, [R17+URZ], RZ ;  /* 0x000000ff11ff09a7 */ /* 0x0003e2000810043f */
[----:B------:R-:W-:-:S13]  /*29c0*/  ISETP.GT.U32.AND P0, PT, R7, 0x1, PT ;  /* 0x000000010700780c */ /* 0x000fda0003f04070 */
[----:B-1----:R-:W-:Y:S05]  /*29d0*/  @P0 BRA `(.L_x_36) ;  /* 0x0000000000040947 */ /* 0x002fea0003800000 */
[----:B------:R-:W-:Y:S01]  /*29e0*/  BPT.TRAP 0x1 ;  /* 0x000000040000795c */ /* 0x000fe20000300000 */
.L_x_36:
[----:B------:R-:W-:Y:S01]  /*29f0*/  SHF.L.U32 R16, R87, 0x1f, RZ ;  /* 0x0000001f57107819 */ /* 0x000fe200000006ff */
[----:B------:R-:W-:Y:S01]  /*2a00*/  UIADD3 UR5, UR22, UR5, URZ ;  /* 0x0000000516057290 */ /* 0x000fe2000fffe03f */
[----:B------:R-:W1:Y:S01]  /*2a10*/  LDC R31, c[0x0][0x288] ;  /* 0x0000a200ff1f7b82 */ /* 0x000e620000000800 */
[----:B------:R-:W-:Y:S01]  /*2a20*/  UISETP.GE.U32.AND UP1, UPT, UR22, 0x5, UPT ;  /* 0x000000051600788c */ /* 0x000fe2000bf26070 */
[----:B------:R-:W-:Y:S01]  /*2a30*/  IMAD.SHL.U32 R24, R20, 0x2, RZ ;  /* 0x0000000214187824 */ /* 0x000fe200078e00ff */
[----:B------:R-:W-:Y:S02]  /*2a40*/  UISETP.GT.U32.AND UP0, UPT, UR5, 0x4, UPT ;  /* 0x000000040500788c */ /* 0x000fe4000bf04070 */
[----:B------:R-:W-:Y:S02]  /*2a50*/  UIMAD.WIDE.U32 UR6, UR5, -0x33333333, URZ ;  /* 0xcccccccd050678a5 */ /* 0x000fe4000f8e003f */
[----:B------:R-:W-:Y:S01]  /*2a60*/  UISETP.LT.U32.AND UP0, UPT, UR22, 0x5, UP0 ;  /* 0x000000051600788c */ /* 0x000fe20008701070 */
[----:B------:R-:W4:Y:S01]  /*2a70*/  SYNCS.PHASECHK.TRANS64.TRYWAIT P0, [UR11+0x8], R16 ;  /* 0x00000810ff0075a7 */ /* 0x000f22000800014b */
[----:B------:R-:W-:Y:S01]  /*2a80*/  USHF.R.U32.HI UR6, URZ, 0x2, UR7 ;  /* 0x000000023f067899 */ /* 0x000fe20008011607 */
[----:B------:R-:W-:Y:S01]  /*2a90*/  SHF.R.S32.HI R25, RZ, 0x1f, R24 ;  /* 0x0000001fff197819 */ /* 0x000fe20000011418 */
[----:B------:R-:W-:-:S02]  /*2aa0*/  USEL UR8, URZ, 0x1, !UP0 ;  /* 0x000000013f087887 */ /* 0x000fc4000c000000 */
[----:B------:R-:W-:Y:S02]  /*2ab0*/  UIMAD UR5, UR6, -0x5, UR5 ;  /* 0xfffffffb060578a4 */ /* 0x000fe4000f8e0205 */
[----:B------:R-:W-:-:S04]  /*2ac0*/  ULOP3.LUT UR4, UR4, UR8, URZ, 0x3c, !UPT ;  /* 0x0000000804047292 */ /* 0x000fc8000f8e3c3f */
[----:B------:R-:W-:Y:S01]  /*2ad0*/  @UP1 ULOP3.LUT UR4, UR4, 0x1, UR6, 0x78, !UPT ;  /* 0x0000000104041892 */ /* 0x000fe2000f8e7806 */
[----:B-1--4-:R-:W-:Y:S11]  /*2ae0*/  @!P0 BRA `(.L_x_38) ;  /* 0x0000004000248947 */ /* 0x012ff60003800000 */
.L_x_133:
[----:B------:R-:W-:Y:S01]  /*2af0*/  IMAD.SHL.U32 R33, R4, 0x40, RZ ;  /* 0x0000004004217824 */ /* 0x000fe200078e00ff */
[----:B------:R-:W-:Y:S01]  /*2b00*/  ULDC UR8, c[0x0][0x284] ;  /* 0x0000a10000087ab9 */ /* 0x000fe20000000800 */
[----:B------:R-:W-:Y:S01]  /*2b10*/  IMAD.SHL.U32 R4, R6, 0x40, RZ ;  /* 0x0000004006047824 */ /* 0x000fe200078e00ff */
[----:B------:R-:W-:Y:S01]  /*2b20*/  SHF.R.S32.HI R32, RZ, 0x1f, R5 ;  /* 0x0000001fff207819 */ /* 0x000fe20000011405 */
[----:B------:R-:W-:Y:S01]  /*2b30*/  ULDC.64 UR6, c[0x0][0x5d0] ;  /* 0x0001740000067ab9 */ /* 0x000fe20000000a00 */
[----:B------:R-:W-:Y:S01]  /*2b40*/  SHF.R.S32.HI R30, RZ, 0x1f, R33 ;  /* 0x0000001fff1e7819 */ /* 0x000fe20000011421 */
[----:B0-----:R-:W-:Y:S01]  /*2b50*/  IMAD.WIDE.U32 R16, R5, UR6, R24 ;  /* 0x0000000605107c25 */ /* 0x001fe2000f8e0018 */
[----:B------:R-:W-:-:S03]  /*2b60*/  ISETP.GE.AND P0, PT, R4, UR8, PT ;  /* 0x0000000804007c0c */ /* 0x000fc6000bf06270 */
[----:B------:R-:W-:Y:S01]  /*2b70*/  IMAD R18, R32, UR6, RZ ;  /* 0x0000000620127c24 */ /* 0x000fe2000f8e02ff */
[C---:B------:R-:W-:Y:S02]  /*2b80*/  ISETP.GE.OR P0, PT, R33.reuse, R31, P0 ;  /* 0x0000001f2100720c */ /* 0x040fe40000706670 */
[----:B------:R-:W-:Y:S01]  /*2b90*/  IADD3 R16, P1, R33, R16, RZ ;  /* 0x0000001021107210 */ /* 0x000fe20007f3e0ff */
[----:B------:R-:W-:-:S05]  /*2ba0*/  IMAD R19, R5, UR7, R18 ;  /* 0x0000000705137c24 */ /* 0x000fca000f8e0212 */
[----:B------:R-:W-:-:S05]  /*2bb0*/  IADD3.X R17, R30, R17, R19, P1, !PT ;  /* 0x000000111e117210 */ /* 0x000fca0000ffe413 */
[----:B------:R-:W-:Y:S05]  /*2bc0*/  @P0 BRA `(.L_x_39) ;  /* 0x0000002400a80947 */ /* 0x000fea0003800000 */
[----:B------:R-:W0:Y:S01]  /*2bd0*/  LDC.64 R26, c[0x0][0x5c8] ;  /* 0x00017200ff1a7b82 */ /* 0x000e220000000a00 */
[----:B------:R-:W-:Y:S01]  /*2be0*/  IMAD.WIDE R28, R6, 0x40, R10 ;  /* 0x00000040061c7825 */ /* 0x000fe200078e020a */
[----:B------:R-:W-:Y:S01]  /*2bf0*/  ULDC.64 UR6, c[0x0][0x5c0] ;  /* 0x0001700000067ab9 */ /* 0x000fe20000000a00 */
[----:B------:R-:W-:Y:S02]  /*2c00*/  BSSY B0, `(.L_x_39) ;  /* 0x0000266000007945 */ /* 0x000fe40003800000 */
[-C--:B0-----:R-:W-:Y:S02]  /*2c10*/  IMAD R6, R29, R26.reuse, RZ ;  /* 0x0000001a1d067224 */ /* 0x081fe400078e02ff */
[----:B------:R-:W-:-:S04]  /*2c20*/  IMAD.WIDE.U32 R16, R28, R26, R16 ;  /* 0x0000001a1c107225 */ /* 0x000fc800078e0010 */
[----:B------:R-:W-:Y:S01]  /*2c30*/  IMAD R19, R28, R27, R6 ;  /* 0x0000001b1c137224 */ /* 0x000fe200078e0206 */
[----:B------:R-:W-:Y:S02]  /*2c40*/  LEA R18, P0, R26, R16, 0x3 ;  /* 0x000000101a127211 */ /* 0x000fe400078018ff */
[----:B------:R-:W-:Y:S01]  /*2c50*/  IADD3 R16, P1, R16, UR6, RZ ;  /* 0x0000000610107c10 */ /* 0x000fe2000ff3e0ff */
[----:B------:R-:W-:Y:S01]  /*2c60*/  IMAD.IADD R19, R17, 0x1, R19 ;  /* 0x0000000111137824 */ /* 0x000fe200078e0213 */
[----:B------:R-:W-:-:S04]  /*2c70*/  IADD3 R18, P2, R18, UR6, RZ ;  /* 0x0000000612127c10 */ /* 0x000fc8000ff5e0ff */
[----:B------:R-:W-:Y:S01]  /*2c80*/  LEA.HI.X R6, R26, R19, R27, 0x3, P0 ;  /* 0x000000131a067211 */ /* 0x000fe200000f1c1b */
[----:B------:R-:W-:Y:S01]  /*2c90*/  IMAD R26, R20, -0x2, R31 ;  /* 0xfffffffe141a7824 */ /* 0x000fe200078e021f */
[----:B---3-5:R-:W-:Y:S02]  /*2ca0*/  FSETP.NEU.AND P0, PT, R15, RZ, PT ;  /* 0x000000ff0f00720b */ /* 0x028fe40003f0d000 */
[----:B------:R-:W-:Y:S01]  /*2cb0*/  IADD3.X R17, R19, UR7, RZ, P1, !PT ;  /* 0x0000000713117c10 */ /* 0x000fe20008ffe4ff */
[----:B------:R-:W-:Y:S01]  /*2cc0*/  IMAD.IADD R26, R26, 0x1, -R33 ;  /* 0x000000011a1a7824 */ /* 0x000fe200078e0a21 */
[----:B------:R-:W-:Y:S01]  /*2cd0*/  IADD3.X R19, R6, UR7, RZ, P2, !PT ;  /* 0x0000000706137c10 */ /* 0x000fe200097fe4ff */
[----:B------:R-:W-:-:S08]  /*2ce0*/  IMAD.IADD R6, R21, 0x1, -R4 ;  /* 0x0000000115067824 */ /* 0x000fd000078e0a04 */
[----:B------:R-:W-:Y:S05]  /*2cf0*/  @!P0 BRA `(.L_x_40) ;  /* 0x0000001c00188947 */ /* 0x000fea0003800000 */
[----:B------:R-:W-:Y:S01]  /*2d00*/  ULDC.64 UR6, c[0x0][0x5b8] ;  /* 0x00016e0000067ab9 */ /* 0x000fe20000000a00 */
[----:B------:R-:W-:Y:S01]  /*2d10*/  ULDC.64 UR16, c[0x0][0x5a8] ;  /* 0x00016a0000107ab9 */ /* 0x000fe20000000a00 */
[----:B------:R-:W-:Y:S01]  /*2d20*/  IMAD.WIDE.U32 R24, R5, UR6, R24 ;  /* 0x0000000605187c25 */ /* 0x000fe2000f8e0018 */
[----:B------:R-:W-:Y:S03]  /*2d30*/  BSSY B1, `(.L_x_41) ;  /* 0x0000010000017945 */ /* 0x000fe60003800000 */
[----:B------:R-:W-:Y:S01]  /*2d40*/  IMAD R4, R32, UR6, RZ ;  /* 0x0000000620047c24 */ /* 0x000fe2000f8e02ff */
[----:B------:R-:W-:-:S03]  /*2d50*/  IADD3 R24, P0, R33, R24, RZ ;  /* 0x0000001821187210 */ /* 0x000fc60007f1e0ff */
[----:B------:R-:W-:Y:S01]  /*2d60*/  IMAD R5, R5, UR7, R4 ;  /* 0x0000000705057c24 */ /* 0x000fe2000f8e0204 */
[----:B------:R-:W-:Y:S02]  /*2d70*/  ULDC.64 UR6, c[0x0][0x5b0] ;  /* 0x00016c0000067ab9 */ /* 0x000fe40000000a00 */
[----:B------:R-:W-:Y:S02]  /*2d80*/  IMAD R27, R29, UR6, RZ ;  /* 0x000000061d1b7c24 */ /* 0x000fe4000f8e02ff */
[----:B------:R-:W-:Y:S02]  /*2d90*/  IADD3.X R25, R30, R25, R5, P0, !PT ;  /* 0x000000191e197210 */ /* 0x000fe400007fe405 */
[----:B------:R-:W-:Y:S01]  /*2da0*/  ISETP.GE.AND P0, PT, R26, 0x1, PT ;  /* 0x000000011a00780c */ /* 0x000fe20003f06270 */
[C---:B------:R-:W-:Y:S02]  /*2db0*/  IMAD R27, R28.reuse, UR7, R27 ;  /* 0x000000071c1b7c24 */ /* 0x040fe4000f8e021b */
[----:B------:R-:W-:Y:S01]  /*2dc0*/  IMAD.WIDE.U32 R4, R28, UR6, R24 ;  /* 0x000000061c047c25 */ /* 0x000fe2000f8e0018 */
[----:B------:R-:W-:-:S02]  /*2dd0*/  ISETP.LT.OR P3, PT, R6, 0x1, !P0 ;  /* 0x000000010600780c */ /* 0x000fc40004761670 */
[----:B------:R-:W-:-:S04]  /*2de0*/  IADD3 R4, P1, R4, UR16, RZ ;  /* 0x0000001004047c10 */ /* 0x000fc8000ff3e0ff */
[--C-:B------:R-:W-:Y:S02]  /*2df0*/  IADD3.X R5, R5, UR17, R27.reuse, P1, !PT ;  /* 0x0000001105057c10 */ /* 0x100fe40008ffe41b */
[----:B------:R-:W-:-:S05]  /*2e00*/  PRMT R27, RZ, 0x7610, R27 ;  /* 0x00007610ff1b7816 */ /* 0x000fca000000001b */
[----:B------:R-:W-:Y:S05]  /*2e10*/  @P3 BRA `(.L_x_42) ;  /* 0x0000000000043947 */ /* 0x000fea0003800000 */
[----:B------:R0:W5:Y:S02]  /*2e20*/  LDG.E.U8 R27, desc[UR20][R4.64] ;  /* 0x00000014041b7981 */ /* 0x000164000c1e1100 */
.L_x_42:
[----:B------:R-:W-:Y:S05]  /*2e30*/  BSYNC B1 ;  /* 0x0000000000017941 */ /* 0x000fea0003800000 */
.L_x_41:
[----:B-----5:R-:W-:Y:S01]  /*2e40*/  LOP3.LUT R27, R27, 0xff, RZ, 0xc0, !PT ;  /* 0x000000ff1b1b7812 */ /* 0x020fe200078ec0ff */
[----:B------:R-:W-:Y:S01]  /*2e50*/  BSSY B1, `(.L_x_43) ;  /* 0x000000c000017945 */ /* 0x000fe20003800000 */
[----:B------:R-:W-:Y:S02]  /*2e60*/  ISETP.GE.AND P1, PT, R26, 0x2, PT ;  /* 0x000000021a00780c */ /* 0x000fe40003f26270 */
[----:B------:R-:W-:Y:S02]  /*2e70*/  F2FP.F16.E4M3.UNPACK_B R27, R27 ;  /* 0x0000001bff1b723e */ /* 0x000fe400020006ff */
[----:B------:R-:W-:-:S03]  /*2e80*/  ISETP.LT.OR P2, PT, R6, 0x1, !P1 ;  /* 0x000000010600780c */ /* 0x000fc60004f41670 */
[----:B------:R-:W-:Y:S01]  /*2e90*/  HADD2.F32 R30, -RZ, R27.H0_H0 ;  /* 0x2000001bff1e7230 */ /* 0x000fe20000004100 */
[----:B------:R-:W-:-:S04]  /*2ea0*/  PRMT R27, RZ, 0x7610, R27 ;  /* 0x00007610ff1b7816 */ /* 0x000fc8000000001b */
[----:B------:R-:W-:-:S04]  /*2eb0*/  FMUL R30, R30, R15 ;  /* 0x0000000f1e1e7220 */ /* 0x000fc80000400000 */
[----:B--2---:R-:W-:-:S05]  /*2ec0*/  FFMA R30, R85, R14, R30 ;  /* 0x0000000e551e7223 */ /* 0x004fca000000001e */
[----:B------:R-:W-:-:S05]  /*2ed0*/  F2FP.SATFINITE.E4M3.F32.PACK_AB_MERGE_C R31, RZ, R30, RZ ;  /* 0x0000001eff1f723e */ /* 0x000fca00048070ff */
[----:B------:R1:W-:Y:S01]  /*2ee0*/  @!P3 STG.E.U8 desc[UR20][R16.64], R31 ;  /* 0x0000001f1000b986 */ /* 0x0003e2000c101114 */
[----:B------:R-:W-:Y:S05]  /*2ef0*/  @P2 BRA `(.L_x_44) ;  /* 0x0000000000042947 */ /* 0x000fea0003800000 */
[----:B------:R2:W5:Y:S02]  /*2f00*/  LDG.E.U8 R27, desc[UR20][R4.64+0x1] ;  /* 0x00000114041b7981 */ /* 0x000564000c1e1100 */
.L_x_44:
[----:B------:R-:W-:Y:S05]  /*2f10*/  BSYNC B1 ;  /* 0x0000000000017941 */ /* 0x000fea0003800000 */
.L_x_43:
[----:B-----5:R-:W-:Y:S01]  /*2f20*/  LOP3.LUT R27, R27, 0xff, RZ, 0xc0, !PT ;  /* 0x000000ff1b1b7812 */ /* 0x020fe200078ec0ff */
[----:B------:R-:W-:Y:S01]  /*2f30*/  BSSY B1, `(.L_x_45) ;  /* 0x0000012000017945 */ /* 0x000fe20003800000 */
[----:B-1----:R-:W-:Y:S02]  /*2f40*/  IADD3 R31, P3, R28, 0x8, RZ ;  /* 0x000000081c1f7810 */ /* 0x002fe40007f7e0ff */
[----:B------:R-:W-:Y:S02]  /*2f50*/  F2FP.F16.E4M3.UNPACK_B R27, R27 ;  /* 0x0000001bff1b723e */ /* 0x000fe400020006ff */
[----:B------:R-:W-:Y:S01]  /*2f60*/  ISETP.LT.OR P0, PT, R6, 0x9, !P0 ;  /* 0x000000090600780c */ /* 0x000fe20004701670 */
[----:B------:R-:W-:Y:S02]  /*2f70*/  IMAD.X R29, RZ, RZ, R29, P3 ;  /* 0x000000ffff1d7224 */ /* 0x000fe400018e061d */
[----:B------:R-:W-:Y:S02]  /*2f80*/  HADD2.F32 R28, -RZ, R27.H0_H0 ;  /* 0x2000001bff1c7230 */ /* 0x000fe40000004100 */
[----:B------:R-:W-:-:S04]  /*2f90*/  IMAD.WIDE.U32 R24, R31, UR6, R24 ;  /* 0x000000061f187c25 */ /* 0x000fc8000f8e0018 */
[----:B------:R-:W-:Y:S01]  /*2fa0*/  FMUL R27, R28, R15 ;  /* 0x0000000f1c1b7220 */ /* 0x000fe20000400000 */
[----:B------:R-:W-:Y:S01]  /*2fb0*/  IMAD R28, R29, UR6, RZ ;  /* 0x000000061d1c7c24 */ /* 0x000fe2000f8e02ff */
[----:B------:R-:W-:Y:S02]  /*2fc0*/  IADD3 R24, P3, R24, UR16, RZ ;  /* 0x0000001018187c10 */ /* 0x000fe4000ff7e0ff */
[----:B------:R-:W-:Y:S01]  /*2fd0*/  FFMA R27, R84, R14, R27 ;  /* 0x0000000e541b7223 */ /* 0x000fe2000000001b */
[----:B------:R-:W-:-:S04]  /*2fe0*/  IMAD R31, R31, UR7, R28 ;  /* 0x000000071f1f7c24 */ /* 0x000fc8000f8e021c */
[----:B------:R-:W-:Y:S02]  /*2ff0*/  F2FP.SATFINITE.E4M3.F32.PACK_AB_MERGE_C R29, RZ, R27, RZ ;  /* 0x0000001bff1d723e */ /* 0x000fe400048070ff */
[----:B------:R-:W-:Y:S02]  /*3000*/  IADD3.X R25, R25, UR17, R31, P3, !PT ;  /* 0x0000001119197c10 */ /* 0x000fe40009ffe41f */
[----:B------:R-:W-:Y:S01]  /*3010*/  PRMT R27, RZ, 0x7610, R27 ;  /* 0x00007610ff1b7816 */ /* 0x000fe2000000001b */
[----:B------:R1:W-:Y:S01]  /*3020*/  @!P2 STG.E.U8 desc[UR20][R16.64+0x1], R29 ;  /* 0x0000011d1000a986 */ /* 0x0003e2000c101114 */
[----:B------:R-:W-:Y:S05]  /*3030*/  @P0 BRA `(.L_x_46) ;  /* 0x0000000000040947 */ /* 0x000fea0003800000 */
[----:B------:R3:W5:Y:S02]  /*3040*/  LDG.E.U8 R27, desc[UR20][R24.64] ;  /* 0x00000014181b7981 */ /* 0x000764000c1e1100 */
.L_x_46:
[----:B------:R-:W-:Y:S05]  /*3050*/  BSYNC B1 ;  /* 0x0000000000017941 */ /* 0x000fea0003800000 */
.L_x_45:
[----:B-----5:R-:W-:Y:S01]  /*3060*/  LOP3.LUT R27, R27, 0xff, RZ, 0xc0, !PT ;  /* 0x000000ff1b1b7812 */ /* 0x020fe200078ec0ff */
[----:B------:R-:W-:Y:S01]  /*3070*/  BSSY B1, `(.L_x_47) ;  /* 0x000000b000017945 */ /* 0x000fe20003800000 */
[----:B------:R-:W-:Y:S02]  /*3080*/  ISETP.LT.OR P1, PT, R6, 0x9, !P1 ;  /* 0x000000090600780c */ /* 0x000fe40004f21670 */
[----:B------:R-:W-:-:S05]  /*3090*/  F2FP.F16.E4M3.UNPACK_B R27, R27 ;  /* 0x0000001bff1b723e */ /* 0x000fca00020006ff */
[----:B------:R-:W-:Y:S01]  /*30a0*/  HADD2.F32 R28, -RZ, R27.H0_H0 ;  /* 0x2000001bff1c7230 */ /* 0x000fe20000004100 */
[----:B------:R-:W-:-:S04]  /*30b0*/  PRMT R27, RZ, 0x7610, R27 ;  /* 0x00007610ff1b7816 */ /* 0x000fc8000000001b */
[----:B------:R-:W-:-:S04]  /*30c0*/  FMUL R28, R28, R15 ;  /* 0x0000000f1c1c7220 */ /* 0x000fc80000400000 */
[----:B------:R-:W-:-:S05]  /*30d0*/  FFMA R28, R83, R14, R28 ;  /* 0x0000000e531c7223 */ /* 0x000fca000000001c */
[----:B-1----:R-:W-:-:S05]  /*30e0*/  F2FP.SATFINITE.E4M3.F32.PACK_AB_MERGE_C R29, RZ, R28, RZ ;  /* 0x0000001cff1d723e */ /* 0x002fca00048070ff */
[----:B------:R1:W-:Y:S01]  /*30f0*/  @!P0 STG.E.U8 desc[UR20][R18.64], R29 ;  /* 0x0000001d12008986 */ /* 0x0003e2000c101114 */
[----:B------:R-:W-:Y:S05]  /*3100*/  @P1 BRA `(.L_x_48) ;  /* 0x0000000000041947 */ /* 0x000fea0003800000 */
[----:B------:R4:W5:Y:S02]  /*3110*/  LDG.E.U8 R27, desc[UR20][R24.64+0x1] ;  /* 0x00000114181b7981 */ /* 0x000964000c1e1100 */
.L_x_48:
[----:B------:R-:W-:Y:S05]  /*3120*/  BSYNC B1 ;  /* 0x0000000000017941 */ /* 0x000fea0003800000 */
.L_x_47:
[----:B-----5:R-:W-:Y:S01]  /*3130*/  LOP3.LUT R27, R27, 0xff, RZ, 0xc0, !PT ;  /* 0x000000ff1b1b7812 */ /* 0x020fe200078ec0ff */
[----:B------:R-:W-:Y:S01]  /*3140*/  BSSY B1, `(.L_x_49) ;  /* 0x000000c000017945 */ /* 0x000fe20003800000 */
[----:B------:R-:W-:Y:S02]  /*3150*/  ISETP.GE.AND P0, PT, R26, 0x9, PT ;  /* 0x000000091a00780c */ /* 0x000fe40003f06270 */
[----:B------:R-:W-:Y:S02]  /*3160*/  F2FP.F16.E4M3.UNPACK_B R27, R27 ;  /* 0x0000001bff1b723e */ /* 0x000fe400020006ff */
[----:B------:R-:W-:-:S03]  /*3170*/  ISETP.LT.OR P2, PT, R6, 0x1, !P0 ;  /* 0x000000010600780c */ /* 0x000fc60004741670 */
[----:B------:R-:W-:-:S05]  /*3180*/  HADD2.F32 R28, -RZ, R27.H0_H0 ;  /* 0x2000001bff1c7230 */ /* 0x000fca0000004100 */
[----:B------:R-:W-:-:S04]  /*3190*/  FMUL R27, R28, R15 ;  /* 0x0000000f1c1b7220 */ /* 0x000fc80000400000 */
[----:B------:R-:W-:-:S05]  /*31a0*/  FFMA R27, R82, R14, R27 ;  /* 0x0000000e521b7223 */ /* 0x000fca000000001b */
[----:B-1----:R-:W-:Y:S02]  /*31b0*/  F2FP.SATFINITE.E4M3.F32.PACK_AB_MERGE_C R29, RZ, R27, RZ ;  /* 0x0000001bff1d723e */ /* 0x002fe400048070ff */
[----:B------:R-:W-:-:S03]  /*31c0*/  PRMT R27, RZ, 0x7610, R27 ;  /* 0x00007610ff1b7816 */ /* 0x000fc6000000001b */
[----:B------:R1:W-:Y:S01]  /*31d0*/  @!P1 STG.E.U8 desc[UR20][R18.64+0x1], R29 ;  /* 0x0000011d12009986 */ /* 0x0003e2000c101114 */
[----:B------:R-:W-:Y:S05]  /*31e0*/  @P2 BRA `(.L_x_50) ;  /* 0x0000000000042947 */ /* 0x000fea0003800000 */
[----:B------:R0:W5:Y:S02]  /*31f0*/  LDG.E.U8 R27, desc[UR20][R4.64+0x8] ;  /* 0x00000814041b7981 */ /* 0x000164000c1e1100 */
.L_x_50:
[----:B------:R-:W-:Y:S05]  /*3200*/  BSYNC B1 ;  /* 0x0000000000017941 */ /* 0x000fea0003800000 */
.L_x_49:
        /* <DEDUP_REMOVED lines=13> */
.L_x_52:
[----:B------:R-:W-:Y:S05]  /*32e0*/  BSYNC B1 ;  /* 0x0000000000017941 */ /* 0x000fea0003800000 */
.L_x_51:
[----:B-----5:R-:W-:Y:S01]  /*32f0*/  LOP3.LUT R27, R27, 0xff, RZ, 0xc0, !PT ;  /* 0x000000ff1b1b7812 */ /* 0x020fe200078ec0ff */
[----:B------:R-:W-:Y:S01]  /*3300*/  BSSY B1, `(.L_x_53) ;  /* 0x000000b000017945 */ /* 0x000fe20003800000 */
[----:B------:R-:W-:Y:S02]  /*3310*/  ISETP.LT.OR P0, PT, R6, 0x9, !P0 ;  /* 0x000000090600780c */ /* 0x000fe40004701670 */
[----:B------:R-:W-:-:S05]  /*3320*/  F2FP.F16.E4M3.UNPACK_B R27, R27 ;  /* 0x0000001bff1b723e */ /* 0x000fca00020006ff */
        /* <DEDUP_REMOVED lines=8> */
.L_x_54:
[----:B------:R-:W-:Y:S05]  /*33b0*/  BSYNC B1 ;  /* 0x0000000000017941 */ /* 0x000fea0003800000 */
.L_x_53:
        /* <DEDUP_REMOVED lines=12> */
.L_x_56:
[----:B------:R-:W-:Y:S05]  /*3480*/  BSYNC B1 ;  /* 0x0000000000017941 */ /* 0x000fea0003800000 */
.L_x_55:
        /* <DEDUP_REMOVED lines=13> */
.L_x_58:
[----:B------:R-:W-:Y:S05]  /*3560*/  BSYNC B1 ;  /* 0x0000000000017941 */ /* 0x000fea0003800000 */
.L_x_57:
        /* <DEDUP_REMOVED lines=13> */
.L_x_60:
[----:B------:R-:W-:Y:S05]  /*3640*/  BSYNC B1 ;  /* 0x0000000000017941 */ /* 0x000fea0003800000 */
.L_x_59:
        /* <DEDUP_REMOVED lines=12> */
.L_x_62:
[----:B------:R-:W-:Y:S05]  /*3710*/  BSYNC B1 ;  /* 0x0000000000017941 */ /* 0x000fea0003800000 */
.L_x_61:
        /* <DEDUP_REMOVED lines=12> */
.L_x_64:
[----:B------:R-:W-:Y:S05]  /*37e0*/  BSYNC B1 ;  /* 0x0000000000017941 */ /* 0x000fea0003800000 */
.L_x_63:
        /* <DEDUP_REMOVED lines=13> */
.L_x_66:
[----:B------:R-:W-:Y:S05]  /*38c0*/  BSYNC B1 ;  /* 0x0000000000017941 */ /* 0x000fea0003800000 */
.L_x_65:
        /* <DEDUP_REMOVED lines=13> */
.L_x_68:
[----:B------:R-:W-:Y:S05]  /*39a0*/  BSYNC B1 ;  /* 0x0000000000017941 */ /* 0x000fea0003800000 */
.L_x_67:
        /* <DEDUP_REMOVED lines=12> */
.L_x_70:
[----:B------:R-:W-:Y:S05]  /*3a70*/  BSYNC B1 ;  /* 0x0000000000017941 */ /* 0x000fea0003800000 */
.L_x_69:
        /* <DEDUP_REMOVED lines=12> */
.L_x_72:
[----:B------:R-:W-:Y:S05]  /*3b40*/  BSYNC B1 ;  /* 0x0000000000017941 */ /* 0x000fea0003800000 */
.L_x_71:
        /* <DEDUP_REMOVED lines=13> */
.L_x_74:
[----:B------:R-:W-:Y:S05]  /*3c20*/  BSYNC B1 ;  /* 0x0000000000017941 */ /* 0x000fea0003800000 */
.L_x_73:
        /* <DEDUP_REMOVED lines=13> */
.L_x_76:
[----:B------:R-:W-:Y:S05]  /*3d00*/  BSYNC B1 ;  /* 0x0000000000017941 */ /* 0x000fea0003800000 */
.L_x_75:
        /* <DEDUP_REMOVED lines=12> */
.L_x_78:
[----:B------:R-:W-:Y:S05]  /*3dd0*/  BSYNC B1 ;  /* 0x0000000000017941 */ /* 0x000fea0003800000 */
.L_x_77:
        /* <DEDUP_REMOVED lines=12> */
.L_x_80:
[----:B------:R-:W-:Y:S05]  /*3ea0*/  BSYNC B1 ;  /* 0x0000000000017941 */ /* 0x000fea0003800000 */
.L_x_79:
        /* <DEDUP_REMOVED lines=13> */
.L_x_82:
[----:B------:R-:W-:Y:S05]  /*3f80*/  BSYNC B1 ;  /* 0x0000000000017941 */ /* 0x000fea0003800000 */
.L_x_81:
        /* <DEDUP_REMOVED lines=13> */
.L_x_84:
[----:B------:R-:W-:Y:S05]  /*4060*/  BSYNC B1 ;  /* 0x0000000000017941 */ /* 0x000fea0003800000 */
.L_x_83:
        /* <DEDUP_REMOVED lines=12> */
.L_x_86:
[----:B------:R-:W-:Y:S05]  /*4130*/  BSYNC B1 ;  /* 0x0000000000017941 */ /* 0x000fea0003800000 */
.L_x_85:
        /* <DEDUP_REMOVED lines=12> */
.L_x_88:
[----:B------:R-:W-:Y:S05]  /*4200*/  BSYNC B1 ;  /* 0x0000000000017941 */ /* 0x000fea0003800000 */
.L_x_87:
        /* <DEDUP_REMOVED lines=13> */
.L_x_90:
[----:B------:R-:W-:Y:S05]  /*42e0*/  BSYNC B1 ;  /* 0x0000000000017941 */ /* 0x000fea0003800000 */
.L_x_89:
        /* <DEDUP_REMOVED lines=13> */
.L_x_92:
[----:B------:R-:W-:Y:S05]  /*43c0*/  BSYNC B1 ;  /* 0x0000000000017941 */ /* 0x000fea0003800000 */
.L_x_91:
        /* <DEDUP_REMOVED lines=12> */
.L_x_94:
[----:B------:R-:W-:Y:S05]  /*4490*/  BSYNC B1 ;  /* 0x0000000000017941 */ /* 0x000fea0003800000 */
.L_x_93:
        /* <DEDUP_REMOVED lines=12> */
.L_x_96:
[----:B------:R-:W-:Y:S05]  /*4560*/  BSYNC B1 ;  /* 0x0000000000017941 */ /* 0x000fea0003800000 */
.L_x_95:
        /* <DEDUP_REMOVED lines=13> */
.L_x_98:
[----:B------:R-:W-:Y:S05]  /*4640*/  BSYNC B1 ;  /* 0x0000000000017941 */ /* 0x000fea0003800000 */
.L_x_97:
[----:B-----5:R-:W-:Y:S01]  /*4650*/  LOP3.LUT R27, R27, 0xff, RZ, 0xc0, !PT ;  /* 0x000000ff1b1b7812 */ /* 0x020fe200078ec0ff */
[----:B------:R-:W-:Y:S01]  /*4660*/  BSSY B1, `(.L_x_99) ;  /* 0x000000c000017945 */ /* 0x000fe20003800000 */
[----:B------:R-:W-:Y:S02]  /*4670*/  ISETP.GE.AND P1, PT, R26, 0x3a, PT ;  /* 0x0000003a1a00780c */ /* 0x000fe40003f26270 */
[----:B------:R-:W-:Y:S02]  /*4680*/  F2FP.F16.E4M3.UNPACK_B R27, R27 ;  /* 0x0000001bff1b723e */ /* 0x000fe400020006ff */
[----:B------:R-:W-:Y:S02]  /*4690*/  ISETP.LT.OR P3, PT, R6, 0x1, !P1 ;  /* 0x000000010600780c */ /* 0x000fe40004f61670 */
[----:B------:R-:W-:Y:S01]  /*46a0*/  PRMT R26, RZ, 0x7610, R26 ;  /* 0x00007610ff1a7816 */ /* 0x000fe2000000001a */
[----:B------:R-:W-:-:S05]  /*46b0*/  HADD2.F32 R28, -RZ, R27.H0_H0 ;  /* 0x2000001bff1c7230 */ /* 0x000fca0000004100 */
[----:B------:R-:W-:-:S04]  /*46c0*/  FMUL R28, R28, R15 ;  /* 0x0000000f1c1c7220 */ /* 0x000fc80000400000 */
[----:B------:R-:W-:-:S05]  /*46d0*/  FFMA R28, R57, R14, R28 ;  /* 0x0000000e391c7223 */ /* 0x000fca000000001c */
[----:B------:R-:W-:-:S05]  /*46e0*/  F2FP.SATFINITE.E4M3.F32.PACK_AB_MERGE_C R27, RZ, R28, RZ ;  /* 0x0000001cff1b723e */ /* 0x000fca00048070ff */
[----:B------:R0:W-:Y:S01]  /*46f0*/  @!P2 STG.E.U8 desc[UR20][R16.64+0x38], R27 ;  /* 0x0000381b1000a986 */ /* 0x0001e2000c101114 */
[----:B------:R-:W-:Y:S05]  /*4700*/  @P3 BRA `(.L_x_100) ;  /* 0x0000000000043947 */ /* 0x000fea0003800000 */
[----:B------:R0:W5:Y:S02]  /*4710*/  LDG.E.U8 R26, desc[UR20][R4.64+0x39] ;  /* 0x00003914041a7981 */ /* 0x000164000c1e1100 */
.L_x_100:
[----:B------:R-:W-:Y:S05]  /*4720*/  BSYNC B1 ;  /* 0x0000000000017941 */ /* 0x000fea0003800000 */
.L_x_99:
[----:B-----5:R-:W-:Y:S01]  /*4730*/  LOP3.LUT R26, R26, 0xff, RZ, 0xc0, !PT ;  /* 0x000000ff1a1a7812 */ /* 0x020fe200078ec0ff */
[----:B------:R-:W-:Y:S01]  /*4740*/  BSSY B1, `(.L_x_101) ;  /* 0x000000b000017945 */ /* 0x000fe20003800000 */
[----:B------:R-:W-:Y:S02]  /*4750*/  ISETP.LT.OR P0, PT, R6, 0x9, !P0 ;  /* 0x000000090600780c */ /* 0x000fe40004701670 */
[----:B------:R-:W-:Y:S02]  /*4760*/  F2FP.F16.E4M3.UNPACK_B R26, R26 ;  /* 0x0000001aff1a723e */ /* 0x000fe400020006ff */
[----:B0-2---:R-:W-:-:S03]  /*4770*/  PRMT R4, RZ, 0x7610, R4 ;  /* 0x00007610ff047816 */ /* 0x005fc60000000004 */
[----:B------:R-:W-:-:S05]  /*4780*/  HADD2.F32 R26, -RZ, R26.H0_H0 ;  /* 0x2000001aff1a7230 */ /* 0x000fca0000004100 */
[----:B------:R-:W-:-:S04]  /*4790*/  FMUL R5, R26, R15 ;  /* 0x0000000f1a057220 */ /* 0x000fc80000400000 */
[----:B------:R-:W-:-:S05]  /*47a0*/  FFMA R5, R56, R14, R5 ;  /* 0x0000000e38057223 */ /* 0x000fca0000000005 */
[----:B------:R-:W-:-:S05]  /*47b0*/  F2FP.SATFINITE.E4M3.F32.PACK_AB_MERGE_C R5, RZ, R5, RZ ;  /* 0x00000005ff05723e */ /* 0x000fca00048070ff */
[----:B------:R0:W-:Y:S01]  /*47c0*/  @!P3 STG.E.U8 desc[UR20][R16.64+0x39], R5 ;  /* 0x000039051000b986 */ /* 0x0001e2000c101114 */
[----:B------:R-:W-:Y:S05]  /*47d0*/  @P0 BRA `(.L_x_102) ;  /* 0x0000000000040947 */ /* 0x000fea0003800000 */
[----:B------:R2:W5:Y:S02]  /*47e0*/  LDG.E.U8 R4, desc[UR20][R24.64+0x38] ;  /* 0x0000381418047981 */ /* 0x000564000c1e1100 */
.L_x_102:
[----:B------:R-:W-:Y:S05]  /*47f0*/  BSYNC B1 ;  /* 0x0000000000017941 */ /* 0x000fea0003800000 */
.L_x_101:
[----:B-----5:R-:W-:Y:S01]  /*4800*/  LOP3.LUT R4, R4, 0xff, RZ, 0xc0, !PT ;  /* 0x000000ff04047812 */ /* 0x020fe200078ec0ff */
[----:B------:R-:W-:Y:S01]  /*4810*/  BSSY B1, `(.L_x_103) ;  /* 0x000000b000017945 */ /* 0x000fe20003800000 */
[----:B------:R-:W-:Y:S02]  /*4820*/  ISETP.LT.OR P1, PT, R6, 0x9, !P1 ;  /* 0x000000090600780c */ /* 0x000fe40004f21670 */
[----:B------:R-:W-:-:S05]  /*4830*/  F2FP.F16.E4M3.UNPACK_B R4, R4 ;  /* 0x00000004ff04723e */ /* 0x000fca00020006ff */
[----:B------:R-:W-:-:S05]  /*4840*/  HADD2.F32 R4, -RZ, R4.H0_H0 ;  /* 0x20000004ff047230 */ /* 0x000fca0000004100 */
[----:B------:R-:W-:-:S04]  /*4850*/  FMUL R4, R4, R15 ;  /* 0x0000000f04047220 */ /* 0x000fc80000400000 */
[----:B------:R-:W-:-:S05]  /*4860*/  FFMA R4, R23, R14, R4 ;  /* 0x0000000e17047223 */ /* 0x000fca0000000004 */
[----:B0-----:R-:W-:Y:S02]  /*4870*/  F2FP.SATFINITE.E4M3.F32.PACK_AB_MERGE_C R5, RZ, R4, RZ ;  /* 0x00000004ff05723e */ /* 0x001fe400048070ff */
[----:B------:R-:W-:-:S03]  /*4880*/  PRMT R4, RZ, 0x7610, R4 ;  /* 0x00007610ff047816 */ /* 0x000fc60000000004 */
[----:B------:R0:W-:Y:S01]  /*4890*/  @!P0 STG.E.U8 desc[UR20][R18.64+0x38], R5 ;  /* 0x0000380512008986 */ /* 0x0001e2000c101114 */
[----:B------:R-:W-:Y:S05]  /*48a0*/  @P1 BRA `(.L_x_104) ;  /* 0x0000000000041947 */ /* 0x000fea0003800000 */
[----:B------:R0:W5:Y:S02]  /*48b0*/  LDG.E.U8 R4, desc[UR20][R24.64+0x39] ;  /* 0x0000391418047981 */ /* 0x000164000c1e1100 */
.L_x_104:
[----:B------:R-:W-:Y:S05]  /*48c0*/  BSYNC B1 ;  /* 0x0000000000017941 */ /* 0x000fea0003800000 */
.L_x_103:
[----:B------:R-:W-:Y:S05]  /*48d0*/  @P1 BRA `(.L_x_105) ;  /* 0x0000000800601947 */ /* 0x000fea0003800000 */
[----:B-----5:R-:W-:-:S04]  /*48e0*/  LOP3.LUT R4, R4, 0xff, RZ, 0xc0, !PT ;  /* 0x000000ff04047812 */ /* 0x020fc800078ec0ff */
[----:B------:R-:W-:-:S05]  /*48f0*/  F2FP.F16.E4M3.UNPACK_B R4, R4 ;  /* 0x00000004ff04723e */ /* 0x000fca00020006ff */
[----:B------:R-:W-:-:S05]  /*4900*/  HADD2.F32 R4, -RZ, R4.H0_H0 ;  /* 0x20000004ff047230 */ /* 0x000fca0000004100 */
[----:B0-----:R-:W-:-:S04]  /*4910*/  FMUL R5, R4, R15 ;  /* 0x0000000f04057220 */ /* 0x001fc80000400000 */
[----:B------:R-:W-:-:S05]  /*4920*/  FFMA R5, R22, R14, R5 ;  /* 0x0000000e16057223 */ /* 0x000fca0000000005 */
[----:B------:R-:W-:-:S05]  /*4930*/  F2FP.SATFINITE.E4M3.F32.PACK_AB_MERGE_C R5, RZ, R5, RZ ;  /* 0x00000005ff05723e */ /* 0x000fca00048070ff */
[----:B------:R0:W-:Y:S01]  /*4940*/  STG.E.U8 desc[UR20][R18.64+0x39], R5 ;  /* 0x0000390512007986 */ /* 0x0001e2000c101114 */
[----:B------:R-:W-:Y:S05]  /*4950*/  BRA `(.L_x_105) ;  /* 0x0000000800407947 */ /* 0x000fea0003800000 */
.L_x_40:
[C---:B------:R-:W-:Y:S01]  /*4960*/  ISETP.GE.AND P3, PT, R26.reuse, 0x1, PT ;  /* 0x000000011a00780c */ /* 0x040fe20003f66270 */
[-C--:B--2---:R-:W-:Y:S01]  /*4970*/  FMUL R85, R85, R14.reuse ;  /* 0x0000000e55557220 */ /* 0x084fe20000400000 */
[----:B------:R-:W-:Y:S01]  /*4980*/  ISETP.GE.AND P0, PT, R26, 0x2, PT ;  /* 0x000000021a00780c */ /* 0x000fe20003f06270 */
[-C--:B------:R-:W-:Y:S01]  /*4990*/  FMUL R84, R84, R14.reuse ;  /* 0x0000000e54547220 */ /* 0x080fe20000400000 */
[C---:B------:R-:W-:Y:S01]  /*49a0*/  ISETP.LT.OR P1, PT, R6.reuse, 0x1, !P3 ;  /* 0x000000010600780c */ /* 0x040fe20005f21670 */
[-C--:B------:R-:W-:Y:S01]  /*49b0*/  FMUL R83, R83, R14.reuse ;  /* 0x0000000e53537220 */ /* 0x080fe20000400000 */
[----:B------:R-:W-:Y:S01]  /*49c0*/  ISETP.LT.OR P2, PT, R6, 0x1, !P0 ;  /* 0x000000010600780c */ /* 0x000fe20004741670 */
[-C--:B------:R-:W-:Y:S01]  /*49d0*/  FMUL R82, R82, R14.reuse ;  /* 0x0000000e52527220 */ /* 0x080fe20000400000 */
[----:B------:R-:W-:Y:S01]  /*49e0*/  ISETP.LT.OR P3, PT, R6, 0x9, !P3 ;  /* 0x000000090600780c */ /* 0x000fe20005f61670 */
[-C--:B------:R-:W-:Y:S01]  /*49f0*/  FMUL R81, R81, R14.reuse ;  /* 0x0000000e51517220 */ /* 0x080fe20000400000 */
[----:B------:R-:W-:Y:S01]  /*4a00*/  F2FP.SATFINITE.E4M3.F32.PACK_AB_MERGE_C R85, RZ, R85, RZ ;  /* 0x00000055ff55723e */ /* 0x000fe200048070ff */
[----:B------:R-:W-:Y:S01]  /*4a10*/  FMUL R80, R80, R14 ;  /* 0x0000000e50507220 */ /* 0x000fe20000400000 */
[----:B------:R-:W-:Y:S01]  /*4a20*/  F2FP.SATFINITE.E4M3.F32.PACK_AB_MERGE_C R5, RZ, R84, RZ ;  /* 0x00000054ff05723e */ /* 0x000fe200048070ff */
[-C--:B------:R-:W-:Y:S01]  /*4a30*/  FMUL R79, R79, R14.reuse ;  /* 0x0000000e4f4f7220 */ /* 0x080fe20000400000 */
[----:B------:R-:W-:Y:S01]  /*4a40*/  F2FP.SATFINITE.E4M3.F32.PACK_AB_MERGE_C R83, RZ, R83, RZ ;  /* 0x00000053ff53723e */ /* 0x000fe200048070ff */
[-C--:B------:R-:W-:Y:S01]  /*4a50*/  FMUL R78, R78, R14.reuse ;  /* 0x0000000e4e4e7220 */ /* 0x080fe20000400000 */
[----:B------:R-:W-:Y:S01]  /*4a60*/  ISETP.LT.OR P0, PT, R6, 0x9, !P0 ;  /* 0x000000090600780c */ /* 0x000fe20004701670 */
[----:B------:R-:W-:Y:S01]  /*4a70*/  @!P1 STG.E.U8 desc[UR20][R16.64], R85 ;  /* 0x0000005510009986 */ /* 0x000fe2000c101114 */
[C---:B------:R-:W-:Y:S01]  /*4a80*/  ISETP.GE.AND P1, PT, R26.reuse, 0x9, PT ;  /* 0x000000091a00780c */ /* 0x040fe20003f26270 */
[-C--:B------:R-:W-:Y:S01]  /*4a90*/  FMUL R77, R77, R14.reuse ;  /* 0x0000000e4d4d7220 */ /* 0x080fe20000400000 */
[----:B------:R-:W-:Y:S01]  /*4aa0*/  F2FP.SATFINITE.E4M3.F32.PACK_AB_MERGE_C R81, RZ, R81, RZ ;  /* 0x00000051ff51723e */ /* 0x000fe200048070ff */
[----:B------:R0:W-:Y:S01]  /*4ab0*/  @!P2 STG.E.U8 desc[UR20][R16.64+0x1], R5 ;  /* 0x000001051000a986 */ /* 0x0001e2000c101114 */
[----:B------:R-:W-:Y:S01]  /*4ac0*/  ISETP.GE.AND P2, PT, R26, 0xa, PT ;  /* 0x0000000a1a00780c */ /* 0x000fe20003f46270 */
[----:B------:R-:W-:Y:S01]  /*4ad0*/  FMUL R76, R76, R14 ;  /* 0x0000000e4c4c7220 */ /* 0x000fe20000400000 */
[----:B------:R-:W-:Y:S01]  /*4ae0*/  F2FP.SATFINITE.E4M3.F32.PACK_AB_MERGE_C R25, RZ, R80, RZ ;  /* 0x00000050ff19723e */ /* 0x000fe200048070ff */
[----:B------:R-:W-:Y:S01]  /*4af0*/  @!P3 STG.E.U8 desc[UR20][R18.64], R83 ;  /* 0x000000531200b986 */ /* 0x000fe2000c101114 */
[----:B------:R-:W-:Y:S01]  /*4b00*/  ISETP.LT.OR P3, PT, R6, 0x1, !P1 ;  /* 0x000000010600780c */ /* 0x000fe20004f61670 */
[-C--:B------:R-:W-:Y:S01]  /*4b10*/  FMUL R74, R74, R14.reuse ;  /* 0x0000000e4a4a7220 */ /* 0x080fe20000400000 */
[C---:B------:R-:W-:Y:S01]  /*4b20*/  ISETP.LT.OR P5, PT, R6.reuse, 0x1, !P2 ;  /* 0x000000010600780c */ /* 0x040fe200057a1670 */
[-C--:B------:R-:W-:Y:S01]  /*4b30*/  FMUL R75, R75, R14.reuse ;  /* 0x0000000e4b4b7220 */ /* 0x080fe20000400000 */
[----:B------:R-:W-:Y:S01]  /*4b40*/  ISETP.LT.OR P1, PT, R6, 0x9, !P1 ;  /* 0x000000090600780c */ /* 0x000fe20004f21670 */
[-C--:B------:R-:W-:Y:S01]  /*4b50*/  FMUL R73, R73, R14.reuse ;  /* 0x0000000e49497220 */ /* 0x080fe20000400000 */
[----:B------:R-:W-:Y:S01]  /*4b60*/  F2FP.SATFINITE.E4M3.F32.PACK_AB_MERGE_C R79, RZ, R79, RZ ;  /* 0x0000004fff4f723e */ /* 0x000fe200048070ff */
[----:B------:R-:W-:Y:S01]  /*4b70*/  FMUL R72, R72, R14 ;  /* 0x0000000e48487220 */ /* 0x000fe20000400000 */
[----:B0-----:R-:W-:Y:S01]  /*4b80*/  F2FP.SATFINITE.E4M3.F32.PACK_AB_MERGE_C R5, RZ, R82, RZ ;  /* 0x00000052ff05723e */ /* 0x001fe200048070ff */
[-C--:B------:R-:W-:Y:S01]  /*4b90*/  FMUL R70, R70, R14.reuse ;  /* 0x0000000e46467220 */ /* 0x080fe20000400000 */
[----:B------:R-:W-:Y:S01]  /*4ba0*/  ISETP.LT.OR P2, PT, R6, 0x9, !P2 ;  /* 0x000000090600780c */ /* 0x000fe20005741670 */
[----:B------:R-:W-:Y:S01]  /*4bb0*/  FMUL R71, R71, R14 ;  /* 0x0000000e47477220 */ /* 0x000fe20000400000 */
[----:B------:R-:W-:Y:S01]  /*4bc0*/  F2FP.SATFINITE.E4M3.F32.PACK_AB_MERGE_C R27, RZ, R78, RZ ;  /* 0x0000004eff1b723e */ /* 0x000fe200048070ff */
[----:B------:R0:W-:Y:S01]  /*4bd0*/  @!P0 STG.E.U8 desc[UR20][R18.64+0x1], R5 ;  /* 0x0000010512008986 */ /* 0x0001e2000c101114 */
[C---:B------:R-:W-:Y:S01]  /*4be0*/  ISETP.GE.AND P0, PT, R26.reuse, 0x11, PT ;  /* 0x000000111a00780c */ /* 0x040fe20003f06270 */
[-C--:B------:R-:W-:Y:S01]  /*4bf0*/  FMUL R69, R69, R14.reuse ;  /* 0x0000000e45457220 */ /* 0x080fe20000400000 */
[----:B------:R-:W-:Y:S01]  /*4c00*/  F2FP.SATFINITE.E4M3.F32.PACK_AB_MERGE_C R77, RZ, R77, RZ ;  /* 0x0000004dff4d723e */ /* 0x000fe200048070ff */
[----:B------:R-:W-:Y:S01]  /*4c10*/  @!P3 STG.E.U8 desc[UR20][R16.64+0x8], R81 ;  /* 0x000008511000b986 */ /* 0x000fe2000c101114 */
[----:B------:R-:W-:Y:S01]  /*4c20*/  ISETP.GE.AND P3, PT, R26, 0x12, PT ;  /* 0x000000121a00780c */ /* 0x000fe20003f66270 */
[-C--:B------:R-:W-:Y:S01]  /*4c30*/  FMUL R68, R68, R14.reuse ;  /* 0x0000000e44447220 */ /* 0x080fe20000400000 */
[----:B------:R-:W-:Y:S01]  /*4c40*/  F2FP.SATFINITE.E4M3.F32.PACK_AB_MERGE_C R75, RZ, R75, RZ ;  /* 0x0000004bff4b723e */ /* 0x000fe200048070ff */
[----:B------:R1:W-:Y:S01]  /*4c50*/  @!P5 STG.E.U8 desc[UR20][R16.64+0x9], R25 ;  /* 0x000009191000d986 */ /* 0x0003e2000c101114 */
[C---:B------:R-:W-:Y:S01]  /*4c60*/  ISETP.LT.OR P5, PT, R6.reuse, 0x1, !P3 ;  /* 0x000000010600780c */ /* 0x040fe20005fa1670 */
[-C--:B------:R-:W-:Y:S01]  /*4c70*/  FMUL R67, R67, R14.reuse ;  /* 0x0000000e43437220 */ /* 0x080fe20000400000 */
[C---:B------:R-:W-:Y:S01]  /*4c80*/  ISETP.LT.OR P3, PT, R6.reuse, 0x9, !P3 ;  /* 0x000000090600780c */ /* 0x040fe20005f61670 */
[----:B------:R-:W-:Y:S01]  /*4c90*/  @!P1 STG.E.U8 desc[UR20][R18.64+0x8], R79 ;  /* 0x0000084f12009986 */ /* 0x000fe2000c101114 */
[----:B------:R-:W-:Y:S01]  /*4ca0*/  ISETP.LT.OR P1, PT, R6, 0x1, !P0 ;  /* 0x000000010600780c */ /* 0x000fe20004721670 */
[----:B------:R-:W-:Y:S01]  /*4cb0*/  FMUL R66, R66, R14 ;  /* 0x0000000e42427220 */ /* 0x000fe20000400000 */
[----:B0-----:R-:W-:Y:S01]  /*4cc0*/  F2FP.SATFINITE.E4M3.F32.PACK_AB_MERGE_C R5, RZ, R76, RZ ;  /* 0x0000004cff05723e */ /* 0x001fe200048070ff */
[----:B------:R-:W-:Y:S01]  /*4cd0*/  @!P2 STG.E.U8 desc[UR20][R18.64+0x9], R27 ;  /* 0x0000091b1200a986 */ /* 0x000fe2000c101114 */
[----:B------:R-:W-:Y:S01]  /*4ce0*/  ISETP.GE.AND P2, PT, R26, 0x19, PT ;  /* 0x000000191a00780c */ /* 0x000fe20003f46270 */
[-C--:B------:R-:W-:Y:S01]  /*4cf0*/  FMUL R65, R65, R14.reuse ;  /* 0x0000000e41417220 */ /* 0x080fe20000400000 */
[----:B------:R-:W-:Y:S01]  /*4d00*/  ISETP.LT.OR P0, PT, R6, 0x9, !P0 ;  /* 0x000000090600780c */ /* 0x000fe20004701670 */
[----:B------:R-:W-:Y:S01]  /*4d10*/  FMUL R64, R64, R14 ;  /* 0x0000000e40407220 */ /* 0x000fe20000400000 */
[----:B------:R-:W-:Y:S01]  /*4d20*/  ISETP.LT.OR P6, PT, R6, 0x1, !P2 ;  /* 0x000000010600780c */ /* 0x000fe200057c1670 */
[----:B------:R0:W-:Y:S01]  /*4d30*/  @!P5 STG.E.U8 desc[UR20][R16.64+0x11], R5 ;  /* 0x000011051000d986 */ /* 0x0001e2000c101114 */
[----:B-1----:R-:W-:Y:S01]  /*4d40*/  F2FP.SATFINITE.E4M3.F32.PACK_AB_MERGE_C R25, RZ, R74, RZ ;  /* 0x0000004aff19723e */ /* 0x002fe200048070ff */
[-C--:B------:R-:W-:Y:S01]  /*4d50*/  FMUL R62, R62, R14.reuse ;  /* 0x0000000e3e3e7220 */ /* 0x080fe20000400000 */
[----:B------:R-:W-:Y:S01]  /*4d60*/  F2FP.SATFINITE.E4M3.F32.PACK_AB_MERGE_C R73, RZ, R73, RZ ;  /* 0x00000049ff49723e */ /* 0x000fe200048070ff */
[----:B------:R-:W-:Y:S01]  /*4d70*/  @!P1 STG.E.U8 desc[UR20][R16.64+0x10], R77 ;  /* 0x0000104d10009986 */ /* 0x000fe2000c101114 */
[----:B------:R-:W-:Y:S01]  /*4d80*/  ISETP.GE.AND P1, PT, R26, 0x1a, PT ;  /* 0x0000001a1a00780c */ /* 0x000fe20003f26270 */
[-C--:B------:R-:W-:Y:S01]  /*4d90*/  FMUL R63, R63, R14.reuse ;  /* 0x0000000e3f3f7220 */ /* 0x080fe20000400000 */
[C---:B------:R-:W-:Y:S01]  /*4da0*/  ISETP.LT.OR P2, PT, R6.reuse, 0x9, !P2 ;  /* 0x000000090600780c */ /* 0x040fe20005741670 */
[----:B------:R1:W-:Y:S01]  /*4db0*/  @!P3 STG.E.U8 desc[UR20][R18.64+0x11], R25 ;  /* 0x000011191200b986 */ /* 0x0003e2000c101114 */
[C---:B------:R-:W-:Y:S01]  /*4dc0*/  ISETP.LT.OR P5, PT, R6.reuse, 0x1, !P1 ;  /* 0x000000010600780c */ /* 0x040fe20004fa1670 */
[----:B------:R-:W-:Y:S01]  /*4dd0*/  FMUL R61, R61, R14 ;  /* 0x0000000e3d3d7220 */ /* 0x000fe20000400000 */
[----:B------:R-:W-:Y:S01]  /*4de0*/  ISETP.LT.OR P3, PT, R6, 0x9, !P1 ;  /* 0x000000090600780c */ /* 0x000fe20004f61670 */
[----:B------:R-:W-:Y:S01]  /*4df0*/  @!P0 STG.E.U8 desc[UR20][R18.64+0x10], R75 ;  /* 0x0000104b12008986 */ /* 0x000fe2000c101114 */
[----:B0-----:R-:W-:Y:S01]  /*4e00*/  F2FP.SATFINITE.E4M3.F32.PACK_AB_MERGE_C R5, RZ, R72, RZ ;  /* 0x00000048ff05723e */ /* 0x001fe200048070ff */
[-C--:B------:R-:W-:Y:S01]  /*4e10*/  FMUL R60, R60, R14.reuse ;  /* 0x0000000e3c3c7220 */ /* 0x080fe20000400000 */
[C---:B------:R-:W-:Y:S01]  /*4e20*/  ISETP.GE.AND P0, PT, R26.reuse, 0x21, PT ;  /* 0x000000211a00780c */ /* 0x040fe20003f06270 */
[----:B------:R-:W-:Y:S01]  /*4e30*/  @!P6 STG.E.U8 desc[UR20][R16.64+0x18], R73 ;  /* 0x000018491000e986 */ /* 0x000fe2000c101114 */
[----:B------:R-:W-:Y:S01]  /*4e40*/  ISETP.GE.AND P1, PT, R26, 0x22, PT ;  /* 0x000000221a00780c */ /* 0x000fe20003f26270 */
[-C--:B------:R-:W-:Y:S01]  /*4e50*/  FMUL R59, R59, R14.reuse ;  /* 0x0000000e3b3b7220 */ /* 0x080fe20000400000 */
[----:B------:R-:W-:Y:S01]  /*4e60*/  ISETP.LT.OR P6, PT, R6, 0x1, !P0 ;  /* 0x000000010600780c */ /* 0x000fe200047c1670 */
[----:B------:R-:W-:Y:S01]  /*4e70*/  FMUL R58, R58, R14 ;  /* 0x0000000e3a3a7220 */ /* 0x000fe20000400000 */
[----:B-1----:R-:W-:Y:S01]  /*4e80*/  F2FP.SATFINITE.E4M3.F32.PACK_AB_MERGE_C R25, RZ, R70, RZ ;  /* 0x00000046ff19723e */ /* 0x002fe200048070ff */
[----:B------:R0:W-:Y:S01]  /*4e90*/  @!P5 STG.E.U8 desc[UR20][R16.64+0x19], R5 ;  /* 0x000019051000d986 */ /* 0x0001e2000c101114 */
[----:B------:R-:W-:Y:S01]  /*4ea0*/  ISETP.LT.OR P5, PT, R6, 0x1, !P1 ;  /* 0x000000010600780c */ /* 0x000fe20004fa1670 */
[-C--:B------:R-:W-:Y:S01]  /*4eb0*/  FMUL R57, R57, R14.reuse ;  /* 0x0000000e39397220 */ /* 0x080fe20000400000 */
[----:B------:R-:W-:Y:S01]  /*4ec0*/  F2FP.SATFINITE.E4M3.F32.PACK_AB_MERGE_C R71, RZ, R71, RZ ;  /* 0x00000047ff47723e */ /* 0x000fe200048070ff */
[----:B------:R1:W-:Y:S01]  /*4ed0*/  @!P3 STG.E.U8 desc[UR20][R18.64+0x19], R25 ;  /* 0x000019191200b986 */ /* 0x0003e2000c101114 */
[----:B------:R-:W-:Y:S01]  /*4ee0*/  F2FP.SATFINITE.E4M3.F32.PACK_AB_MERGE_C R69, RZ, R69, RZ ;  /* 0x00000045ff45723e */ /* 0x000fe200048070ff */
[----:B------:R-:W-:Y:S01]  /*4ef0*/  FMUL R56, R56, R14 ;  /* 0x0000000e38387220 */ /* 0x000fe20000400000 */
[----:B------:R-:W-:Y:S01]  /*4f00*/  F2FP.SATFINITE.E4M3.F32.PACK_AB_MERGE_C R27, RZ, R68, RZ ;  /* 0x00000044ff1b723e */ /* 0x000fe200048070ff */
[----:B------:R-:W-:Y:S01]  /*4f10*/  @!P2 STG.E.U8 desc[UR20][R18.64+0x18], R71 ;  /* 0x000018471200a986 */ /* 0x000fe2000c101114 */
[----:B------:R-:W-:Y:S01]  /*4f20*/  ISETP.LT.OR P3, PT, R6, 0x9, !P1 ;  /* 0x000000090600780c */ /* 0x000fe20004f61670 */
[-C--:B------:R-:W-:Y:S01]  /*4f30*/  FMUL R23, R23, R14.reuse ;  /* 0x0000000e17177220 */ /* 0x080fe20000400000 */
[----:B------:R-:W-:Y:S01]  /*4f40*/  ISETP.GE.AND P2, PT, R26, 0x29, PT ;  /* 0x000000291a00780c */ /* 0x000fe20003f46270 */
[----:B------:R-:W-:Y:S01]  /*4f50*/  @!P6 STG.E.U8 desc[UR20][R16.64+0x20], R69 ;  /* 0x000020451000e986 */ /* 0x000fe2000c101114 */
[----:B------:R-:W-:Y:S01]  /*4f60*/  ISETP.LT.OR P0, PT, R6, 0x9, !P0 ;  /* 0x000000090600780c */ /* 0x000fe20004701670 */
[----:B------:R-:W-:Y:S01]  /*4f70*/  FMUL R22, R22, R14 ;  /* 0x0000000e16167220 */ /* 0x000fe20000400000 */
[----:B------:R-:W-:Y:S01]  /*4f80*/  ISETP.GE.AND P1, PT, R26, 0x2a, PT ;  /* 0x0000002a1a00780c */ /* 0x000fe20003f26270 */
[----:B------:R-:W-:Y:S01]  /*4f90*/  @!P5 STG.E.U8 desc[UR20][R16.64+0x21], R27 ;  /* 0x0000211b1000d986 */ /* 0x000fe2000c101114 */
[----:B------:R-:W-:-:S02]  /*4fa0*/  ISETP.LT.OR P6, PT, R6, 0x1, !P2 ;  /* 0x000000010600780c */ /* 0x000fc400057c1670 */
[C---:B------:R-:W-:Y:S02]  /*4fb0*/  ISETP.LT.OR P5, PT, R6.reuse, 0x1, !P1 ;  /* 0x000000010600780c */ /* 0x040fe40004fa1670 */
[----:B------:R-:W-:Y:S02]  /*4fc0*/  F2FP.SATFINITE.E4M3.F32.PACK_AB_MERGE_C R67, RZ, R67, RZ ;  /* 0x00000043ff43723e */ /* 0x000fe400048070ff */
[----:B0-----:R-:W-:Y:S02]  /*4fd0*/  F2FP.SATFINITE.E4M3.F32.PACK_AB_MERGE_C R5, RZ, R66, RZ ;  /* 0x00000042ff05723e */ /* 0x001fe400048070ff */
[----:B------:R-:W-:Y:S01]  /*4fe0*/  F2FP.SATFINITE.E4M3.F32.PACK_AB_MERGE_C R65, RZ, R65, RZ ;  /* 0x00000041ff41723e */ /* 0x000fe200048070ff */
[----:B------:R-:W-:Y:S01]  /*4ff0*/  @!P0 STG.E.U8 desc[UR20][R18.64+0x20], R67 ;  /* 0x0000204312008986 */ /* 0x000fe2000c101114 */
[----:B-1----:R-:W-:Y:S02]  /*5000*/  F2FP.SATFINITE.E4M3.F32.PACK_AB_MERGE_C R25, RZ, R64, RZ ;  /* 0x00000040ff19723e */ /* 0x002fe400048070ff */
[C---:B------:R-:W-:Y:S01]  /*5010*/  ISETP.LT.OR P1, PT, R6.reuse, 0x9, !P1 ;  /* 0x000000090600780c */ /* 0x040fe20004f21670 */
[----:B------:R0:W-:Y:S01]  /*5020*/  @!P3 STG.E.U8 desc[UR20][R18.64+0x21], R5 ;  /* 0x000021051200b986 */ /* 0x0001e2000c101114 */
[----:B------:R-:W-:-:S02]  /*5030*/  ISETP.LT.OR P2, PT, R6, 0x9, !P2 ;  /* 0x000000090600780c */ /* 0x000fc40005741670 */
[C---:B------:R-:W-:Y:S01]  /*5040*/  ISETP.GE.AND P3, PT, R26.reuse, 0x31, PT ;  /* 0x000000311a00780c */ /* 0x040fe20003f66270 */
[----:B------:R-:W-:Y:S01]  /*5050*/  @!P6 STG.E.U8 desc[UR20][R16.64+0x28], R65 ;  /* 0x000028411000e986 */ /* 0x000fe2000c101114 */
[----:B------:R-:W-:Y:S02]  /*5060*/  ISETP.GE.AND P0, PT, R26, 0x32, PT ;  /* 0x000000321a00780c */ /* 0x000fe40003f06270 */
[----:B------:R-:W-:Y:S01]  /*5070*/  F2FP.SATFINITE.E4M3.F32.PACK_AB_MERGE_C R63, RZ, R63, RZ ;  /* 0x0000003fff3f723e */ /* 0x000fe200048070ff */
[----:B------:R1:W-:Y:S01]  /*5080*/  @!P5 STG.E.U8 desc[UR20][R16.64+0x29], R25 ;  /* 0x000029191000d986 */ /* 0x0003e2000c101114 */
[C---:B------:R-:W-:Y:S02]  /*5090*/  ISETP.LT.OR P5, PT, R6.reuse, 0x1, !P3 ;  /* 0x000000010600780c */ /* 0x040fe40005fa1670 */
[----:B------:R-:W-:Y:S02]  /*50a0*/  ISETP.LT.OR P6, PT, R6, 0x1, !P0 ;  /* 0x000000010600780c */ /* 0x000fe400047c1670 */
[----:B0-----:R-:W-:Y:S01]  /*50b0*/  F2FP.SATFINITE.E4M3.F32.PACK_AB_MERGE_C R5, RZ, R62, RZ ;  /* 0x0000003eff05723e */ /* 0x001fe200048070ff */
[----:B------:R-:W-:Y:S01]  /*50c0*/  @!P2 STG.E.U8 desc[UR20][R18.64+0x28], R63 ;  /* 0x0000283f1200a986 */ /* 0x000fe2000c101114 */
[----:B------:R-:W-:-:S02]  /*50d0*/  F2FP.SATFINITE.E4M3.F32.PACK_AB_MERGE_C R61, RZ, R61, RZ ;  /* 0x0000003dff3d723e */ /* 0x000fc400048070ff */
[----:B------:R-:W-:Y:S01]  /*50e0*/  ISETP.GE.AND P2, PT, R26, 0x3a, PT ;  /* 0x0000003a1a00780c */ /* 0x000fe20003f46270 */
[----:B------:R0:W-:Y:S01]  /*50f0*/  @!P1 STG.E.U8 desc[UR20][R18.64+0x29], R5 ;  /* 0x0000290512009986 */ /* 0x0001e2000c101114 */
[----:B------:R-:W-:Y:S02]  /*5100*/  ISETP.LT.OR P1, PT, R6, 0x9, !P3 ;  /* 0x000000090600780c */ /* 0x000fe40005f21670 */
[----:B-1----:R-:W-:Y:S01]  /*5110*/  F2FP.SATFINITE.E4M3.F32.PACK_AB_MERGE_C R25, RZ, R60, RZ ;  /* 0x0000003cff19723e */ /* 0x002fe200048070ff */
[----:B------:R-:W-:Y:S01]  /*5120*/  @!P5 STG.E.U8 desc[UR20][R16.64+0x30], R61 ;  /* 0x0000303d1000d986 */ /* 0x000fe2000c101114 */
[----:B------:R-:W-:Y:S02]  /*5130*/  ISETP.GE.AND P3, PT, R26, 0x39, PT ;  /* 0x000000391a00780c */ /* 0x000fe40003f66270 */
[C---:B------:R-:W-:Y:S01]  /*5140*/  ISETP.LT.OR P0, PT, R6.reuse, 0x9, !P0 ;  /* 0x000000090600780c */ /* 0x040fe20004701670 */
[----:B------:R1:W-:Y:S01]  /*5150*/  @!P6 STG.E.U8 desc[UR20][R16.64+0x31], R25 ;  /* 0x000031191000e986 */ /* 0x0003e2000c101114 */
[----:B------:R-:W-:-:S02]  /*5160*/  ISETP.LT.OR P5, PT, R6, 0x1, !P3 ;  /* 0x000000010600780c */ /* 0x000fc40005fa1670 */
[C---:B------:R-:W-:Y:S02]  /*5170*/  ISETP.LT.OR P6, PT, R6.reuse, 0x1, !P2 ;  /* 0x000000010600780c */ /* 0x040fe400057c1670 */
[C---:B------:R-:W-:Y:S02]  /*5180*/  ISETP.LT.OR P3, PT, R6.reuse, 0x9, !P3 ;  /* 0x000000090600780c */ /* 0x040fe40005f61670 */
[----:B------:R-:W-:Y:S02]  /*5190*/  ISETP.LT.OR P2, PT, R6, 0x9, !P2 ;  /* 0x000000090600780c */ /* 0x000fe40005741670 */
[----:B------:R-:W-:Y:S02]  /*51a0*/  F2FP.SATFINITE.E4M3.F32.PACK_AB_MERGE_C R59, RZ, R59, RZ ;  /* 0x0000003bff3b723e */ /* 0x000fe400048070ff */
[----:B0-----:R-:W-:Y:S02]  /*51b0*/  F2FP.SATFINITE.E4M3.F32.PACK_AB_MERGE_C R5, RZ, R58, RZ ;  /* 0x0000003aff05723e */ /* 0x001fe400048070ff */
[----:B------:R-:W-:Y:S01]  /*51c0*/  F2FP.SATFINITE.E4M3.F32.PACK_AB_MERGE_C R57, RZ, R57, RZ ;  /* 0x00000039ff39723e */ /* 0x000fe200048070ff */
[----:B------:R0:W-:Y:S01]  /*51d0*/  @!P1 STG.E.U8 desc[UR20][R18.64+0x30], R59 ;  /* 0x0000303b12009986 */ /* 0x0001e2000c101114 */
[----:B-1----:R-:W-:-:S02]  /*51e0*/  F2FP.SATFINITE.E4M3.F32.PACK_AB_MERGE_C R25, RZ, R56, RZ ;  /* 0x00000038ff19723e */ /* 0x002fc400048070ff */
[----:B------:R-:W-:Y:S01]  /*51f0*/  F2FP.SATFINITE.E4M3.F32.PACK_AB_MERGE_C R23, RZ, R23, RZ ;  /* 0x00000017ff17723e */ /* 0x000fe200048070ff */
[----:B------:R0:W-:Y:S01]  /*5200*/  @!P0 STG.E.U8 desc[UR20][R18.64+0x31], R5 ;  /* 0x0000310512008986 */ /* 0x0001e2000c101114 */
[----:B------:R-:W-:-:S03]  /*5210*/  F2FP.SATFINITE.E4M3.F32.PACK_AB_MERGE_C R27, RZ, R22, RZ ;  /* 0x00000016ff1b723e */ /* 0x000fc600048070ff */
[----:B------:R0:W-:Y:S04]  /*5220*/  @!P5 STG.E.U8 desc[UR20][R16.64+0x38], R57 ;  /* 0x000038391000d986 */ /* 0x0001e8000c101114 */
[----:B------:R0:W-:Y:S04]  /*5230*/  @!P6 STG.E.U8 desc[UR20][R16.64+0x39], R25 ;  /* 0x000039191000e986 */ /* 0x0001e8000c101114 */
[----:B------:R0:W-:Y:S04]  /*5240*/  @!P3 STG.E.U8 desc[UR20][R18.64+0x38], R23 ;  /* 0x000038171200b986 */ /* 0x0001e8000c101114 */
[----:B------:R0:W-:Y:S02]  /*5250*/  @!P2 STG.E.U8 desc[UR20][R18.64+0x39], R27 ;  /* 0x0000391b1200a986 */ /* 0x0001e4000c101114 */
.L_x_105:
[----:B------:R-:W-:Y:S05]  /*5260*/  BSYNC B0 ;  /* 0x0000000000007941 */ /* 0x000fea0003800000 */
.L_x_39:
[C---:B------:R-:W-:Y:S01]  /*5270*/  LEA R2, P0, R8.reuse, R2, 0x1 ;  /* 0x0000000208027211 */ /* 0x040fe200078008ff */
[----:B------:R-:W-:Y:S01]  /*5280*/  ULDC.64 UR6, c[0x0][0x650] ;  /* 0x0001940000067ab9 */ /* 0x000fe20000000a00 */
[----:B-----5:R-:W-:Y:S01]  /*5290*/  IMAD.U32 R4, RZ, RZ, UR12 ;  /* 0x0000000cff047e24 */ /* 0x020fe2000f8e00ff */
[----:B0-----:R-:W-:Y:S01]  /*52a0*/  PRMT R16, RZ, 0x7610, R16 ;  /* 0x00007610ff107816 */ /* 0x001fe20000000010 */
[----:B------:R-:W-:Y:S01]  /*52b0*/  IMAD.MOV.U32 R6, RZ, RZ, -0x1 ;  /* 0xffffffffff067424 */ /* 0x000fe200078e00ff */
[----:B------:R-:W-:Y:S01]  /*52c0*/  LEA.HI.X R3, R8, R3, R0, 0x1, P0 ;  /* 0x0000000308037211 */ /* 0x000fe200000f0c00 */
[----:B------:R0:W-:Y:S01]  /*52d0*/  SYNCS.ARRIVE.TRANS64.A1T0 RZ, [R4+UR23], RZ ;  /* 0x000000ff04ff79a7 */ /* 0x0001e20008100017 */
[----:B------:R-:W-:Y:S01]  /*52e0*/  ISETP.GE.U32.AND P0, PT, R2, UR6, PT ;  /* 0x0000000602007c0c */ /* 0x000fe2000bf06070 */
[----:B------:R-:W-:-:S03]  /*52f0*/  IMAD.MOV.U32 R5, RZ, RZ, -0x1 ;  /* 0xffffffffff057424 */ /* 0x000fc600078e00ff */
[----:B------:R-:W-:Y:S01]  /*5300*/  ISETP.GE.U32.AND.EX P0, PT, R3, UR7, PT, P0 ;  /* 0x0000000703007c0c */ /* 0x000fe2000bf06100 */
[----:B0-----:R-:W-:-:S12]  /*5310*/  IMAD.MOV.U32 R4, RZ, RZ, -0x1 ;  /* 0xffffffffff047424 */ /* 0x001fd800078e00ff */
[----:B------:R-:W-:Y:S05]  /*5320*/  @P0 BRA `(.L_x_106) ;  /* 0x0000000400600947 */ /* 0x000fea0003800000 */
[----:B------:R-:W0:Y:S01]  /*5330*/  S2R R28, SR_CTAID.X ;  /* 0x00000000001c7919 */ /* 0x000e220000002500 */
[----:B------:R-:W5:Y:S01]  /*5340*/  LDC.64 R22, c[0x0][0x628] ;  /* 0x00018a00ff167b82 */ /* 0x000f620000000a00 */
[----:B------:R-:W-:Y:S01]  /*5350*/  ULDC UR6, c[0x0][0x150] ;  /* 0x0000540000067ab9 */ /* 0x000fe20000000800 */
[----:B-1----:R-:W-:Y:S01]  /*5360*/  IMAD.MOV.U32 R18, RZ, RZ, R2 ;  /* 0x000000ffff127224 */ /* 0x002fe200078e0002 */
[----:B------:R-:W1:Y:S01]  /*5370*/  S2R R30, SR_CTAID.Y ;  /* 0x00000000001e7919 */ /* 0x000e620000002600 */
[----:B------:R-:W-:-:S04]  /*5380*/  IMAD.MOV.U32 R19, RZ, RZ, R3 ;  /* 0x000000ffff137224 */ /* 0x000fc800078e0003 */
[----:B------:R-:W1:Y:S08]  /*5390*/  LDC R31, c[0x0][0x144] ;  /* 0x00005100ff1f7b82 */ /* 0x000e700000000800 */
[----:B------:R-:W1:Y:S08]  /*53a0*/  LDC R6, c[0x0][0x630] ;  /* 0x00018c00ff067b82 */ /* 0x000e700000000800 */
[----:B------:R-:W1:Y:S01]  /*53b0*/  LDC.64 R26, c[0x0][0x620] ;  /* 0x00018800ff1a7b82 */ /* 0x000e620000000a00 */
[----:B-----5:R-:W-:-:S04]  /*53c0*/  ISETP.NE.U32.AND P0, PT, R22, RZ, PT ;  /* 0x000000ff1600720c */ /* 0x020fc80003f05070 */
[----:B------:R-:W-:Y:S02]  /*53d0*/  ISETP.NE.AND.EX P0, PT, R23, RZ, PT, P0 ;  /* 0x000000ff1700720c */ /* 0x000fe40003f05300 */
[----:B0-----:R-:W-:-:S05]  /*53e0*/  I2FP.F32.U32 R4, R28 ;  /* 0x0000001c00047245 */ /* 0x001fca0000201000 */
[----:B------:R-:W-:-:S04]  /*53f0*/  FMUL R4, R4, UR6 ;  /* 0x0000000604047c20 */ /* 0x000fc80008400000 */
[----:B------:R0:W0:Y:S02]  /*5400*/  F2I.U32.TRUNC.NTZ R29, R4 ;  /* 0x00000004001d7305 */ /* 0x000024000020f000 */
[----:B------:R-:W-:Y:S05]  /*5410*/  @!P0 BRA `(.L_x_107) ;  /* 0x0000000000288947 */ /* 0x000fea0003800000 */
[----:B------:R-:W5:Y:S02]  /*5420*/  LDC R5, c[0x0][0x634] ;  /* 0x00018d00ff057b82 */ /* 0x000f640000000800 */
[----:B-----5:R-:W-:-:S05]  /*5430*/  IADD3 R19, P0, R2, R5, RZ ;  /* 0x0000000502137210 */ /* 0x020fca0007f1e0ff */
[----:B--234-:R-:W-:-:S04]  /*5440*/  IMAD.X R25, RZ, RZ, R3, P0 ;  /* 0x000000ffff197224 */ /* 0x01cfc800000e0603 */
[----:B0-----:R-:W-:-:S04]  /*5450*/  IMAD.WIDE.U32 R4, R25, R22, RZ ;  /* 0x0000001619047225 */ /* 0x001fc800078e00ff */
[----:B------:R-:W-:-:S04]  /*5460*/  IMAD.WIDE.U32 R16, P0, R19, R23, R4 ;  /* 0x0000001713107225 */ /* 0x000fc80007800004 */
[----:B------:R-:W-:-:S04]  /*5470*/  IMAD.WIDE.U32 R4, R19, R22, RZ ;  /* 0x0000001613047225 */ /* 0x000fc800078e00ff */
[----:B------:R-:W-:Y:S01]  /*5480*/  IMAD.X R19, RZ, RZ, RZ, P0 ;  /* 0x000000ffff137224 */ /* 0x000fe200000e06ff */
[----:B------:R-:W-:Y:S01]  /*5490*/  IADD3 RZ, P0, R5, R16, RZ ;  /* 0x0000001005ff7210 */ /* 0x000fe20007f1e0ff */
[----:B------:R-:W-:-:S04]  /*54a0*/  IMAD.MOV.U32 R18, RZ, RZ, R17 ;  /* 0x000000ffff127224 */ /* 0x000fc800078e0011 */
[----:B------:R-:W-:-:S08]  /*54b0*/  IMAD.WIDE.U32.X R18, R25, R23, R18, P0 ;  /* 0x0000001719127225 */ /* 0x000fd000000e0412 */
.L_x_107:
[-CC-:B-1234-:R-:W-:Y:S01]  /*54c0*/  SHF.R.U64 R24, R18, R6.reuse, R19.reuse ;  /* 0x0000000612187219 */ /* 0x19efe20000001213 */
[----:B------:R-:W1:Y:S01]  /*54d0*/  LDC.64 R34, c[0x0][0x640] ;  /* 0x00019000ff227b82 */ /* 0x000e620000000a00 */
[----:B0-----:R-:W-:Y:S01]  /*54e0*/  SHF.R.U32.HI R4, RZ, R6, R19 ;  /* 0x00000006ff047219 */ /* 0x001fe20000011613 */
[----:B------:R-:W-:Y:S01]  /*54f0*/  IMAD.MOV R29, RZ, RZ, -R29 ;  /* 0x000000ffff1d7224 */ /* 0x000fe200078e0a1d */
[----:B------:R-:W-:Y:S01]  /*5500*/  IADD3 R17, P0, RZ, -R24, RZ ;  /* 0x80000018ff117210 */ /* 0x000fe20007f1e0ff */
[----:B------:R-:W-:Y:S01]  /*5510*/  ULDC UR6, c[0x0][0x154] ;  /* 0x0000550000067ab9 */ /* 0x000fe20000000800 */
[----:B------:R-:W-:Y:S02]  /*5520*/  IMAD.MOV.U32 R19, RZ, RZ, 0x1 ;  /* 0x00000001ff137424 */ /* 0x000fe400078e00ff */
[----:B------:R-:W-:Y:S01]  /*5530*/  IMAD R29, R31, R29, R28 ;  /* 0x0000001d1f1d7224 */ /* 0x000fe200078e021c */
[----:B------:R-:W0:Y:S01]  /*5540*/  LDC R16, c[0x0][0x618] ;  /* 0x00018600ff107b82 */ /* 0x000e220000000800 */
[----:B------:R-:W-:-:S04]  /*5550*/  IMAD.X R5, RZ, RZ, ~R4, P0 ;  /* 0x000000ffff057224 */ /* 0x000fc800000e0e04 */
[-C--:B------:R-:W-:Y:S02]  /*5560*/  IMAD R6, R5, R26.reuse, RZ ;  /* 0x0000001a05067224 */ /* 0x080fe400078e02ff */
[C---:B------:R-:W-:Y:S01]  /*5570*/  IMAD.WIDE.U32 R4, R17.reuse, R26, R2 ;  /* 0x0000001a11047225 */ /* 0x040fe200078e0002 */
[----:B------:R-:W2:Y:S03]  /*5580*/  LDC R18, c[0x0][0x608] ;  /* 0x00018200ff127b82 */ /* 0x000ea60000000800 */
[----:B------:R-:W-:Y:S01]  /*5590*/  IMAD R17, R17, R27, R6 ;  /* 0x0000001b11117224 */ /* 0x000fe200078e0206 */
[----:B------:R-:W-:-:S03]  /*55a0*/  I2FP.F32.U32 R6, R30 ;  /* 0x0000001e00067245 */ /* 0x000fc60000201000 */
[----:B------:R-:W-:Y:S01]  /*55b0*/  IMAD.IADD R5, R5, 0x1, R17 ;  /* 0x0000000105057824 */ /* 0x000fe200078e0211 */
[----:B------:R-:W3:Y:S01]  /*55c0*/  LDC R32, c[0x0][0x658] ;  /* 0x00019600ff207b82 */ /* 0x000ee20000000800 */
[----:B-1----:R-:W-:Y:S01]  /*55d0*/  ISETP.NE.U32.AND P0, PT, R34, RZ, PT ;  /* 0x000000ff2200720c */ /* 0x002fe20003f05070 */
[----:B------:R-:W-:-:S03]  /*55e0*/  IMAD.MOV.U32 R17, RZ, RZ, -0x1 ;  /* 0xffffffffff117424 */ /* 0x000fc600078e00ff */
[----:B------:R-:W-:-:S03]  /*55f0*/  ISETP.NE.AND.EX P0, PT, R35, RZ, PT, P0 ;  /* 0x000000ff2300720c */ /* 0x000fc60003f05300 */
[----:B------:R-:W1:Y:S01]  /*5600*/  LDC R27, c[0x0][0x148] ;  /* 0x00005200ff1b7b82 */ /* 0x000e620000000800 */
[-CC-:B0-----:R-:W-:Y:S02]  /*5610*/  SHF.R.U64 R22, R4, R16.reuse, R5.reuse ;  /* 0x0000001004167219 */ /* 0x181fe40000001205 */
[----:B------:R-:W-:Y:S01]  /*5620*/  SHF.R.U32.HI R5, RZ, R16, R5 ;  /* 0x00000010ff057219 */ /* 0x000fe20000011605 */
[----:B------:R-:W-:-:S04]  /*5630*/  FMUL R16, R6, UR6 ;  /* 0x0000000606107c20 */ /* 0x000fc80008400000 */
[----:B------:R-:W0:Y:S01]  /*5640*/  LDC R28, c[0x0][0x600] ;  /* 0x00018000ff1c7b82 */ /* 0x000e220000000800 */
[----:B------:R4:W0:Y:S01]  /*5650*/  F2I.U32.TRUNC.NTZ R25, R16 ;  /* 0x0000001000197305 */ /* 0x000822000020f000 */
[-CC-:B--2---:R-:W-:Y:S02]  /*5660*/  SHF.R.U64 R6, R22, R18.reuse, R5.reuse ;  /* 0x0000001216067219 */ /* 0x184fe40000001205 */
[----:B------:R-:W-:-:S04]  /*5670*/  SHF.R.U32.HI R5, RZ, R18, R5 ;  /* 0x00000012ff057219 */ /* 0x000fc80000011605 */
[----:B------:R-:W2:Y:S01]  /*5680*/  LDC R33, c[0x0][0x648] ;  /* 0x00019200ff217b82 */ /* 0x000ea20000000800 */
[-CC-:B---3--:R-:W-:Y:S02]  /*5690*/  SHF.R.U64 R26, R6, R32.reuse, R5.reuse ;  /* 0x00000020061a7219 */ /* 0x188fe40000001205 */
[-C--:B------:R-:W-:Y:S02]  /*56a0*/  SHF.L.U32 R17, R17, R32.reuse, RZ ;  /* 0x0000002011117219 */ /* 0x080fe400000006ff */
[-C--:B------:R-:W-:Y:S01]  /*56b0*/  SHF.R.U32.HI R5, RZ, R32.reuse, R5 ;  /* 0x00000020ff057219 */ /* 0x080fe20000011605 */
[----:B------:R-:W-:Y:S01]  /*56c0*/  IMAD.MOV.U32 R4, RZ, RZ, R26 ;  /* 0x000000ffff047224 */ /* 0x000fe200078e001a */
[----:B------:R-:W-:Y:S01]  /*56d0*/  SHF.L.U32 R32, R19, R32, RZ ;  /* 0x0000002013207219 */ /* 0x000fe200000006ff */
[----:B------:R-:W3:Y:S01]  /*56e0*/  LDC R36, c[0x0][0x638] ;  /* 0x00018e00ff247b82 */ /* 0x000ee20000000800 */
[----:B------:R-:W-:-:S07]  /*56f0*/  LOP3.LUT R31, RZ, R17, RZ, 0x33, !PT ;  /* 0x00000011ff1f7212 */ /* 0x000fce00078e33ff */
[----:B------:R-:W0:Y:S01]  /*5700*/  LDC R37, c[0x0][0x610] ;  /* 0x00018400ff257b82 */ /* 0x000e220000000800 */
[----:B----4-:R-:W-:Y:S05]  /*5710*/  @!P0 BRA `(.L_x_108) ;  /* 0x0000000000288947 */ /* 0x010fea0003800000 */
[----:B------:R-:W4:Y:S02]  /*5720*/  LDC R19, c[0x0][0x64c] ;  /* 0x00019300ff137b82 */ /* 0x000f240000000800 */
[----:B----4-:R-:W-:-:S05]  /*5730*/  IADD3 R19, P0, R26, R19, RZ ;  /* 0x000000131a137210 */ /* 0x010fca0007f1e0ff */
        /* <DEDUP_REMOVED lines=8> */
.L_x_108:
[----:B--2---:R-:W-:Y:S01]  /*57c0*/  SHF.R.U64 R4, R4, R33, R5 ;  /* 0x0000002104047219 */ /* 0x004fe20000001205 */
[----:B0-----:R-:W-:Y:S01]  /*57d0*/  VIADD R19, R28, 0xffffffff ;  /* 0xffffffff1c137836 */ /* 0x001fe20000000000 */
[----:B------:R-:W-:Y:S01]  /*57e0*/  LOP3.LUT R17, R6, R31, RZ, 0xc0, !PT ;  /* 0x0000001f06117212 */ /* 0x000fe200078ec0ff */
[----:B------:R-:W-:Y:S02]  /*57f0*/  IMAD.MOV R25, RZ, RZ, -R25 ;  /* 0x000000ffff197224 */ /* 0x000fe400078e0a19 */
[----:B------:R-:W-:Y:S02]  /*5800*/  IMAD.MOV R5, RZ, RZ, -R4 ;  /* 0x000000ffff057224 */ /* 0x000fe400078e0a04 */
[----:B------:R-:W-:Y:S01]  /*5810*/  IMAD R6, R32, R4, R17 ;  /* 0x0000000420067224 */ /* 0x000fe200078e0211 */
[----:B------:R-:W-:Y:S01]  /*5820*/  LOP3.LUT R17, R22, R19, RZ, 0xc0, !PT ;  /* 0x0000001316117212 */ /* 0x000fe200078ec0ff */
[----:B-1----:R-:W-:Y:S02]  /*5830*/  @P4 IMAD R29, R27, R25, R30 ;  /* 0x000000191b1d4224 */ /* 0x002fe400078e021e */
[----:B---3--:R-:W-:-:S02]  /*5840*/  IMAD R4, R5, R36, R26 ;  /* 0x0000002405047224 */ /* 0x008fc400078e021a */
[----:B------:R-:W-:Y:S02]  /*5850*/  IMAD R6, R6, R37, R29 ;  /* 0x0000002506067224 */ /* 0x000fe400078e021d */
[----:B------:R-:W-:Y:S02]  /*5860*/  IMAD R5, R4, R28, R17 ;  /* 0x0000001c04057224 */ /* 0x000fe400078e0211 */
[----:B------:R-:W-:-:S03]  /*5870*/  IMAD.MOV.U32 R16, RZ, RZ, 0x1 ;  /* 0x00000001ff107424 */ /* 0x000fc600078e00ff */
[----:B------:R-:W-:Y:S02]  /*5880*/  SEL R4, R5, R6, !P4 ;  /* 0x0000000605047207 */ /* 0x000fe40006000000 */
[----:B------:R-:W-:Y:S01]  /*5890*/  SEL R6, R6, R5, !P4 ;  /* 0x0000000506067207 */ /* 0x000fe20006000000 */
[----:B------:R-:W-:-:S07]  /*58a0*/  IMAD.MOV.U32 R5, RZ, RZ, R24 ;  /* 0x000000ffff057224 */ /* 0x000fce00078e0018 */
.L_x_106:
[----:B------:R-:W-:Y:S02]  /*58b0*/  LOP3.LUT P0, RZ, R16, 0xff, RZ, 0xc0, !PT ;  /* 0x000000ff10ff7812 */ /* 0x000fe4000780c0ff */
[----:B------:R-:W-:-:S11]  /*58c0*/  LOP3.LUT R87, R87, 0x1, RZ, 0x3c, !PT ;  /* 0x0000000157577812 */ /* 0x000fd600078e3cff */
[----:B------:R-:W-:Y:S05]  /*58d0*/  @P0 BRA `(.L_x_109) ;  /* 0xffffffbc00780947 */ /* 0x000fea000383ffff */
[----:B------:R-:W-:Y:S05]  /*58e0*/  EXIT ;  /* 0x000000000000794d */ /* 0x000fea0003800000 */
.L_x_17:
[----:B------:R-:W-:-:S08]  /*58f0*/  ISETP.NE.AND P0, PT, R18, RZ, PT ;  /* 0x000000ff1200720c */ /* 0x000fd00003f05270 */
[----:B--23-5:R-:W0:-:S00]  /*5900*/  USETMAXREG.DEALLOC.CTAPOOL 0x28 ;  /* 0x00000028000079c8 */ /* 0x02ce0000080e0500 */
[----:B------:R-:W-:Y:S05]  /*5910*/  @P0 EXIT ;  /* 0x000000000000094d */ /* 0x000fea0003800000 */
[----:B0-----:R-:W-:Y:S01]  /*5920*/  LOP3.LUT P0, RZ, R20, 0xff, RZ, 0xc0, !PT ;  /* 0x000000ff14ff7812 */ /* 0x001fe2000780c0ff */
[----:B------:R-:W-:Y:S02]  /*5930*/  IMAD.MOV.U32 R12, RZ, RZ, 0x1 ;  /* 0x00000001ff0c7424 */ /* 0x000fe400078e00ff */
[----:B------:R-:W-:-:S10]  /*5940*/  IMAD.MOV.U32 R15, RZ, RZ, RZ ;  /* 0x000000ffff0f7224 */ /* 0x000fd400078e00ff */
[----:B------:R-:W-:Y:S05]  /*5950*/  @!P0 BRA `(.L_x_110) ;  /* 0x0000000c005c8947 */ /* 0x000fea0003800000 */
[----:B------:R-:W0:Y:S01]  /*5960*/  S2UR UR9, SR_CgaCtaId ;  /* 0x00000000000979c3 */ /* 0x000e220000008800 */
[----:B------:R-:W-:Y:S01]  /*5970*/  UMOV UR11, 0x1 ;  /* 0x00000001000b7882 */ /* 0x000fe20000000000 */
[----:B------:R-:W-:Y:S01]  /*5980*/  LOP3.LUT P0, RZ, R11, 0x1f, RZ, 0xc0, !PT ;  /* 0x0000001f0bff7812 */ /* 0x000fe2000780c0ff */
[----:B------:R-:W-:Y:S01]  /*5990*/  ULDC UR5, c[0x0][0x658] ;  /* 0x0001960000057ab9 */ /* 0x000fe20000000800 */
[----:B------:R-:W-:Y:S01]  /*59a0*/  UMOV UR7, 0xffffffff ;  /* 0xffffffff00077882 */ /* 0x000fe20000000000 */
[----:B------:R-:W-:Y:S01]  /*59b0*/  BSSY B0, `(.L_x_110) ;  /* 0x00000d1000007945 */ /* 0x000fe20003800000 */
[----:B------:R-:W-:Y:S01]  /*59c0*/  USHF.L.U32 UR7, UR7, UR5, URZ ;  /* 0x0000000507077299 */ /* 0x000fe2000800063f */
[C---:B------:R-:W-:Y:S01]  /*59d0*/  ISETP.NE.AND P2, PT, R10.reuse, RZ, PT ;  /* 0x000000ff0a00720c */ /* 0x040fe20003f45270 */
[----:B------:R-:W-:Y:S01]  /*59e0*/  IMAD.MOV.U32 R14, RZ, RZ, 0x1 ;  /* 0x00000001ff0e7424 */ /* 0x000fe200078e00ff */
[----:B------:R-:W-:Y:S01]  /*59f0*/  ISETP.NE.OR P0, PT, R10, RZ, !P0 ;  /* 0x000000ff0a00720c */ /* 0x000fe20004705670 */
[----:B------:R-:W-:Y:S01]  /*5a00*/  IMAD.MOV.U32 R12, RZ, RZ, 0x1 ;  /* 0x00000001ff0c7424 */ /* 0x000fe200078e00ff */
[----:B------:R-:W-:Y:S01]  /*5a10*/  LOP3.LUT R13, R7, 0x2, RZ, 0xfc, !PT ;  /* 0x00000002070d7812 */ /* 0x000fe200078efcff */
[----:B------:R-:W-:Y:S01]  /*5a20*/  IMAD.MOV.U32 R15, RZ, RZ, RZ ;  /* 0x000000ffff0f7224 */ /* 0x000fe200078e00ff */
[----:B------:R-:W-:Y:S01]  /*5a30*/  ULDC UR4, c[0x0][0x600] ;  /* 0x0001800000047ab9 */ /* 0x000fe20000000800 */
[----:B------:R-:W-:Y:S01]  /*5a40*/  UMOV UR18, 0x5 ;  /* 0x0000000500127882 */ /* 0x000fe20000000000 */
[----:B------:R-:W-:-:S02]  /*5a50*/  UIADD3 UR25, UR13, 0x1, URZ ;  /* 0x000000010d197890 */ /* 0x000fc4000fffe03f */
[----:B------:R-:W-:Y:S02]  /*5a60*/  UIADD3 UR4, UR4, -0x1, URZ ;  /* 0xffffffff04047890 */ /* 0x000fe4000fffe03f */
[----:B------:R-:W-:Y:S02]  /*5a70*/  USHF.L.U32 UR5, UR11, UR5, URZ ;  /* 0x000000050b057299 */ /* 0x000fe4000800063f */
[----:B------:R-:W-:Y:S01]  /*5a80*/  ULOP3.LUT UR7, URZ, UR7, URZ, 0x33, !UPT ;  /* 0x000000073f077292 */ /* 0x000fe2000f8e333f */
[----:B------:R-:W-:Y:S01]  /*5a90*/  ULDC.64 UR26, c[0x0][0x198] ;  /* 0x00006600001a7ab9 */ /* 0x000fe20000000a00 */
[----:B0-----:R-:W-:Y:S02]  /*5aa0*/  ULOP3.LUT UR8, UR9, 0x1, URZ, 0xc0, !UPT ;  /* 0x0000000109087892 */ /* 0x001fe4000f8ec03f */
[----:B------:R-:W-:Y:S02]  /*5ab0*/  USHF.R.U32.HI UR28, URZ, 0x1, UR9 ;  /* 0x000000013f1c7899 */ /* 0x000fe40008011609 */
[----:B------:R-:W-:-:S02]  /*5ac0*/  USHF.L.U32 UR6, UR9, 0x5, URZ ;  /* 0x0000000509067899 */ /* 0x000fc4000800063f */
[----:B------:R-:W-:Y:S02]  /*5ad0*/  USHF.L.U32 UR29, UR9, 0xc, URZ ;  /* 0x0000000c091d7899 */ /* 0x000fe4000800063f */
[----:B------:R-:W-:Y:S02]  /*5ae0*/  ULOP3.LUT UR9, UR9, 0xfffffffe, URZ, 0xc0, !UPT ;  /* 0xfffffffe09097892 */ /* 0x000fe4000f8ec03f */
[----:B------:R-:W-:Y:S02]  /*5af0*/  UISETP.GT.U32.AND UP0, UPT, UR8, 0xffff, UPT ;  /* 0x0000ffff0800788c */ /* 0x000fe4000bf04070 */
[----:B------:R-:W-:Y:S02]  /*5b00*/  USHF.L.U32 UR10, UR11, UR9, URZ ;  /* 0x000000090b0a7299 */ /* 0x000fe4000800063f */
[----:B------:R-:W-:Y:S02]  /*5b10*/  ULOP3.LUT UR9, UR9, 0x1, URZ, 0xfc, !UPT ;  /* 0x0000000109097892 */ /* 0x000fe4000f8efc3f */
[----:B------:R-:W-:-:S02]  /*5b20*/  USEL UR8, UR8, 0xffff, !UP0 ;  /* 0x0000ffff08087887 */ /* 0x000fc4000c000000 */
[----:B------:R-:W-:Y:S02]  /*5b30*/  USHF.L.U32 UR9, UR11, UR9, URZ ;  /* 0x000000090b097299 */ /* 0x000fe4000800063f */
[----:B------:R-:W-:Y:S02]  /*5b40*/  ULOP3.LUT UR8, UR8, 0xffff, URZ, 0xc0, !UPT ;  /* 0x0000ffff08087892 */ /* 0x000fe4000f8ec03f */
[----:B------:R-:W-:Y:S02]  /*5b50*/  ULOP3.LUT UR6, UR6, 0x20, URZ, 0xc0, !UPT ;  /* 0x0000002006067892 */ /* 0x000fe4000f8ec03f */
[----:B------:R-:W-:Y:S02]  /*5b60*/  ULOP3.LUT UR19, UR10, UR9, URZ, 0xfc, !UPT ;  /* 0x000000090a137292 */ /* 0x000fe4000f8efc3f */
[----:B------:R-:W-:-:S12]  /*5b70*/  USHF.L.U32 UR18, UR18, UR8, URZ ;  /* 0x0000000812127299 */ /* 0x000fd8000800063f */
.L_x_122:
[----:B------:R-:W-:-:S03]  /*5b80*/  UMOV UR8, 0xffffffff ;  /* 0xffffffff00087882 */ /* 0x000fc60000000000 */
[----:B------:R-:W-:Y:S05]  /*5b90*/  BRA.DIV UR8, `(.L_x_111) ;  /* 0x0000001208107947 */ /* 0x000fea000b800000 */
[----:B------:R-:W-:-:S13]  /*5ba0*/  ELECT P1, URZ, PT ;  /* 0x00000000003f782f */ /* 0x000fda0003820000 */
.L_x_136:
[----:B------:R-:W0:Y:S01]  /*5bb0*/  LDC R10, c[0x0][0x28c] ;  /* 0x0000a300ff0a7b82 */ /* 0x000e220000000800 */
[----:B------:R-:W-:Y:S01]  /*5bc0*/  BSSY B1, `(.L_x_112) ;  /* 0x000003c000017945 */ /* 0x000fe20003800000 */
[----:B0-----:R-:W-:-:S13]  /*5bd0*/  ISETP.LT.OR P1, PT, R10, 0x1, !P1 ;  /* 0x000000010a00780c */ /* 0x001fda0004f21670 */
[----:B------:R-:W-:Y:S05]  /*5be0*/  @P1 BRA `(.L_x_113) ;  /* 0x0000000000e41947 */ /* 0x000fea0003800000 */
[----:B------:R-:W-:Y:S01]  /*5bf0*/  LEA R10, R6, UR28, 0x1 ;  /* 0x0000001c060a7c11 */ /* 0x000fe2000f8e08ff */
[----:B------:R-:W-:Y:S01]  /*5c00*/  IMAD.MOV.U32 R18, RZ, RZ, RZ ;  /* 0x000000ffff127224 */ /* 0x000fe200078e00ff */
[----:B------:R-:W-:Y:S01]  /*5c10*/  LEA R16, R4, UR6, 0x6 ;  /* 0x0000000604107c11 */ /* 0x000fe2000f8e30ff */
[----:B------:R-:W-:Y:S02]  /*5c20*/  IMAD.U32 R20, RZ, RZ, UR25 ;  /* 0x00000019ff147e24 */ /* 0x000fe4000f8e00ff */
[----:B------:R-:W-:Y:S02]  /*5c30*/  IMAD.MOV.U32 R4, RZ, RZ, R12 ;  /* 0x000000ffff047224 */ /* 0x000fe400078e000c */
[----:B------:R-:W-:Y:S02]  /*5c40*/  IMAD.MOV.U32 R6, RZ, RZ, R15 ;  /* 0x000000ffff067224 */ /* 0x000fe400078e000f */
[----:B------:R-:W-:-:S07]  /*5c50*/  IMAD.SHL.U32 R17, R10, 0x20, RZ ;  /* 0x000000200a117824 */ /* 0x000fce00078e00ff */
.L_x_117:
[----:B------:R-:W0:Y:S01]  /*5c60*/  S2R R11, SR_CgaCtaId ;  /* 0x00000000000b7919 */ /* 0x000e220000008800 */
[----:B------:R-:W-:-:S04]  /*5c70*/  MOV R10, 0x400 ;  /* 0x00000400000a7802 */ /* 0x000fc80000000f00 */
[----:B0-----:R-:W-:Y:S02]  /*5c80*/  LEA R21, R11, R10, 0x18 ;  /* 0x0000000a0b157211 */ /* 0x001fe400078ec0ff */
[----:B------:R-:W-:Y:S01]  /*5c90*/  SHF.L.U32 R10, R4, 0x1f, RZ ;  /* 0x0000001f040a7819 */ /* 0x000fe200000006ff */
[----:B------:R-:W0:Y:S02]  /*5ca0*/  @!P2 LDC R11, c[0x0][0x500] ;  /* 0x00014000ff0bab82 */ /* 0x000e240000000800 */
[----:B------:R-:W-:-:S04]  /*5cb0*/  IMAD R19, R6, 0x8, R21 ;  /* 0x0000000806137824 */ /* 0x000fc800078e0215 */
[----:B------:R-:W1:Y:S02]  /*5cc0*/  SYNCS.PHASECHK.TRANS64.TRYWAIT P1, [R19+URZ+0x28], R10 ;  /* 0x0000280a130075a7 */ /* 0x000e64000802017f */
[----:B-1----:R-:W-:Y:S05]  /*5cd0*/  @!P1 BRA `(.L_x_114) ;  /* 0x0000000c00e09947 */ /* 0x002fea0003800000 */
.L_x_137:
[----:B-1----:R-:W-:Y:S01]  /*5ce0*/  PRMT R10, R13, 0x9910, RZ ;  /* 0x000099100d0a7816 */ /* 0x002fe200000000ff */
[----:B0-----:R0:W-:Y:S03]  /*5cf0*/  @!P2 SYNCS.ARRIVE.TRANS64 RZ, [R19+URZ], R11 ;  /* 0x0000000b13ffa9a7 */ /* 0x0011e6000800003f */
[----:B------:R-:W-:-:S13]  /*5d00*/  ISETP.NE.AND P1, PT, R10, 0x2, PT ;  /* 0x000000020a00780c */ /* 0x000fda0003f25270 */
[----:B0-----:R-:W-:Y:S05]  /*5d10*/  @P1 BRA `(.L_x_115) ;  /* 0x0000000000041947 */ /* 0x001fea0003800000 */
[----:B------:R-:W-:Y:S01]  /*5d20*/  BPT.TRAP 0x1 ;  /* 0x000000040000795c */ /* 0x000fe20000300000 */
.L_x_115:
[----:B------:R-:W-:Y:S05]  /*5d30*/  @P0 BRA `(.L_x_116) ;  /* 0x0000000000040947 */ /* 0x000fea0003800000 */
[----:B------:R-:W-:Y:S01]  /*5d40*/  BPT.TRAP 0x1 ;  /* 0x000000040000795c */ /* 0x000fe20000300000 */
.L_x_116:
[----:B------:R-:W-:Y:S01]  /*5d50*/  R2UR UR8, R6 ;  /* 0x00000000060872ca */ /* 0x000fe200000e0000 */
[----:B------:R-:W-:Y:S01]  /*5d60*/  VIADD R20, R20, 0xffffffff ;  /* 0xffffffff14147836 */ /* 0x000fe20000000000 */
[----:B------:R-:W-:Y:S01]  /*5d70*/  R2UR UR22, R21 ;  /* 0x00000000151672ca */ /* 0x000fe200000e0000 */
[----:B------:R-:W-:Y:S01]  /*5d80*/  UIADD3 UR14, UP0, UR26, 0xf0, URZ ;  /* 0x000000f01a0e7890 */ /* 0x000fe2000ff1e03f */
[----:B------:R-:W-:Y:S01]  /*5d90*/  R2UR UR23, R17 ;  /* 0x00000000111772ca */ /* 0x000fe200000e0000 */
[----:B------:R-:W-:Y:S01]  /*5da0*/  UIADD3 UR32, UP1, UR26, 0x1f0, URZ ;  /* 0x000001f01a207890 */ /* 0x000fe2000ff3e03f */
[----:B------:R-:W-:Y:S01]  /*5db0*/  R2UR UR9, R19 ;  /* 0x00000000130972ca */ /* 0x000fe200000e0000 */
[----:B------:R-:W-:Y:S01]  /*5dc0*/  UIADD3.X UR15, URZ, UR27, URZ, UP0, !UPT ;  /* 0x0000001b3f0f7290 */ /* 0x000fe200087fe43f */
[----:B------:R-:W-:Y:S01]  /*5dd0*/  R2UR UR10, R18 ;  /* 0x00000000120a72ca */ /* 0x000fe200000e0000 */
[----:B------:R-:W-:Y:S01]  /*5de0*/  UPRMT UR20, URZ, 0x5410, UR18 ;  /* 0x000054103f147896 */ /* 0x000fe20008000012 */
[----:B------:R-:W-:Y:S01]  /*5df0*/  R2UR UR12, R5 ;  /* 0x00000000050c72ca */ /* 0x000fe200000e0000 */
[----:B------:R-:W-:Y:S01]  /*5e00*/  VIADD R6, R6, 0x1 ;  /* 0x0000000106067836 */ /* 0x000fe20000000000 */
[----:B------:R-:W-:Y:S01]  /*5e10*/  R2UR UR24, R16 ;  /* 0x00000000101872ca */ /* 0x000fe200000e0000 */
[----:B------:R-:W-:Y:S01]  /*5e20*/  USHF.L.U32 UR8, UR8, 0xd, URZ ;  /* 0x0000000d08087899 */ /* 0x000fe2000800063f */
[----:B------:R-:W-:Y:S01]  /*5e30*/  ISETP.GT.AND P3, PT, R20, 0x1, PT ;  /* 0x000000011400780c */ /* 0x000fe20003f64270 */
[----:B------:R-:W-:Y:S01]  /*5e40*/  UPRMT UR30, URZ, 0x5410, UR19 ;  /* 0x000054103f1e7896 */ /* 0x000fe20008000013 */
[----:B------:R-:W-:Y:S01]  /*5e50*/  ISETP.NE.AND P1, PT, R6, 0x5, PT ;  /* 0x000000050600780c */ /* 0x000fe20003f25270 */
[----:B------:R-:W-:Y:S01]  /*5e60*/  ULEA UR11, UR28, UR8, 0xc ;  /* 0x000000081c0b7291 */ /* 0x000fe2000f8e603f */
[----:B------:R-:W-:Y:S01]  /*5e70*/  VIADD R18, R18, 0x80 ;  /* 0x0000008012127836 */ /* 0x000fe20000000000 */
[----:B------:R-:W-:Y:S01]  /*5e80*/  ULOP3.LUT UR8, UR8, 0x1000, UR29, 0xf8, !UPT ;  /* 0x0000100008087892 */ /* 0x000fe2000f8ef81d */
[----:B------:R-:W-:Y:S01]  /*5e90*/  SEL R11, RZ, 0x1, P1 ;  /* 0x00000001ff0b7807 */ /* 0x000fe20000800000 */
[----:B------:R-:W-:Y:S01]  /*5ea0*/  UIADD3 UR21, UR22, 0x180, UR11 ;  /* 0x0000018016157890 */ /* 0x000fe2000fffe00b */
[----:B------:R-:W-:Y:S01]  /*5eb0*/  SEL R6, R6, RZ, P1 ;  /* 0x000000ff06067207 */ /* 0x000fe20000800000 */
[----:B------:R-:W-:Y:S01]  /*5ec0*/  UIADD3 UR22, UR22, 0xa180, UR8 ;  /* 0x0000a18016167890 */ /* 0x000fe2000fffe008 */
[----:B------:R-:W-:Y:S01]  /*5ed0*/  LOP3.LUT R4, R4, R11, RZ, 0x3c, !PT ;  /* 0x0000000b04047212 */ /* 0x000fe200078e3cff */
[----:B------:R-:W-:Y:S01]  /*5ee0*/  UIADD3.X UR33, URZ, UR27, URZ, UP1, !UPT ;  /* 0x0000001b3f217290 */ /* 0x000fe20008ffe43f */
[----:B------:R-:W-:Y:S01]  /*5ef0*/  UMOV UR16, 0x0 ;  /* 0x0000000000107882 */ /* 0x000fe20000000000 */
[----:B------:R-:W-:Y:S01]  /*5f00*/  UMOV UR17, 0x10000000 ;  /* 0x1000000000117882 */ /* 0x000fe20000000000 */
[----:B------:R-:W-:Y:S01]  /*5f10*/  UMOV UR11, UR23 ;  /* 0x00000017000b7c82 */ /* 0x000fe20008000000 */
[----:B------:R-:W-:-:S02]  /*5f20*/  UMOV UR8, UR21 ;  /* 0x0000001500087c82 */ /* 0x000fc40008000000 */
[----:B------:R0:W-:Y:S02]  /*5f30*/  UTMALDG.3D.MULTICAST [UR8], [UR14], UR20, desc[UR16] ;  /* 0x000010080e0073b4 */ /* 0x0001e40008011814 */
[----:B0-----:R-:W-:Y:S01]  /*5f40*/  UMOV UR8, UR22 ;  /* 0x0000001600087c82 */ /* 0x001fe20008000000 */
[----:B------:R-:W-:Y:S02]  /*5f50*/  UMOV UR11, UR24 ;  /* 0x00000018000b7c82 */ /* 0x000fe40008000000 */
[----:B------:R0:W-:Y:S02]  /*5f60*/  UTMALDG.3D.MULTICAST [UR8], [UR32], UR30, desc[UR16] ;  /* 0x00001008200073b4 */ /* 0x0001e4000801181e */
[----:B0-----:R-:W-:Y:S05]  /*5f70*/  @P3 BRA `(.L_x_117) ;  /* 0xfffffffc00383947 */ /* 0x001fea000383ffff */
.L_x_113:
[----:B------:R-:W-:Y:S05]  /*5f80*/  BSYNC B1 ;  /* 0x0000000000017941 */ /* 0x000fea0003800000 */
.L_x_112:
[----:B------:R-:W-:Y:S01]  /*5f90*/  LOP3.LUT P5, RZ, R14, 0xff, RZ, 0xc0, !PT ;  /* 0x000000ff0eff7812 */ /* 0x000fe200078ac0ff */
[----:B------:R-:W-:Y:S01]  /*5fa0*/  VIADD R6, R15, UR13 ;  /* 0x0000000d0f067c36 */ /* 0x000fe20008000000 */
[----:B------:R-:W-:Y:S01]  /*5fb0*/  ULDC.64 UR8, c[0x0][0x650] ;  /* 0x0001940000087ab9 */ /* 0x000fe20000000a00 */
[----:B------:R-:W-:Y:S01]  /*5fc0*/  IMAD.U32 R11, RZ, RZ, UR13 ;  /* 0x0000000dff0b7e24 */ /* 0x000fe2000f8e00ff */
[----:B------:R-:W-:Y:S01]  /*5fd0*/  UISETP.GE.U32.AND UP0, UPT, UR13, 0x5, UPT ;  /* 0x000000050d00788c */ /* 0x000fe2000bf06070 */
[----:B------:R-:W-:Y:S01]  /*5fe0*/  BSSY B1, `(.L_x_118) ;  /* 0x000006b000017945 */ /* 0x000fe20003800000 */
[----:B------:R-:W-:Y:S02]  /*5ff0*/  ISETP.GT.U32.AND P1, PT, R6, 0x4, PT ;  /* 0x000000040600780c */ /* 0x000fe40003f24070 */
[----:B------:R-:W-:Y:S02]  /*6000*/  PRMT R14, RZ, 0x7610, R14 ;  /* 0x00007610ff0e7816 */ /* 0x000fe4000000000e */
[----:B------:R-:W-:-:S02]  /*6010*/  ISETP.LT.U32.AND P1, PT, R11, 0x5, P1 ;  /* 0x000000050b00780c */ /* 0x000fc40000f21070 */
[----:B------:R-:W-:Y:S01]  /*6020*/  PLOP3.LUT P3, PT, PT, PT, UP0, 0x80, 0x0 ;  /* 0x000000000000781c */ /* 0x000fe20003f6f008 */
[----:B------:R-:W0:Y:S01]  /*6030*/  @P5 S2R R5, SR_CgaCtaId ;  /* 0x0000000000055919 */ /* 0x000e220000008800 */
[----:B------:R-:W-:-:S04]  /*6040*/  @P5 MOV R4, 0x400 ;  /* 0x0000040000045802 */ /* 0x000fc80000000f00 */
[----:B0-----:R-:W-:Y:S01]  /*6050*/  @P5 LEA R10, R5, R4, 0x18 ;  /* 0x00000004050a5211 */ /* 0x001fe200078ec0ff */
[----:B------:R-:W-:-:S03]  /*6060*/  IMAD.WIDE.U32 R4, R6, -0x33333333, RZ ;  /* 0xcccccccd06047825 */ /* 0x000fc600078e00ff */
[----:B------:R0:W-:Y:S01]  /*6070*/  @P5 SYNCS.ARRIVE.TRANS64.A1T0 RZ, [R10+URZ+0x88], RZ ;  /* 0x000088ff0aff59a7 */ /* 0x0001e2000810003f */
[----:B------:R-:W-:Y:S01]  /*6080*/  IADD3 R2, P5, R2, R8, RZ ;  /* 0x0000000802027210 */ /* 0x000fe20007fbe0ff */
[----:B------:R-:W-:Y:S01]  /*6090*/  IMAD.MOV.U32 R4, RZ, RZ, -0x1 ;  /* 0xffffffffff047424 */ /* 0x000fe200078e00ff */
[----:B------:R-:W-:Y:S02]  /*60a0*/  SHF.R.U32.HI R11, RZ, 0x2, R5 ;  /* 0x00000002ff0b7819 */ /* 0x000fe40000011605 */
[----:B------:R-:W-:Y:S01]  /*60b0*/  SEL R5, RZ, 0x1, !P1 ;  /* 0x00000001ff057807 */ /* 0x000fe20004800000 */
[----:B------:R-:W-:Y:S01]  /*60c0*/  IMAD.X R3, R3, 0x1, R0, P5 ;  /* 0x0000000103037824 */ /* 0x000fe200028e0600 */
[----:B------:R-:W-:Y:S01]  /*60d0*/  ISETP.GE.U32.AND P1, PT, R2, UR8, PT ;  /* 0x0000000802007c0c */ /* 0x000fe2000bf26070 */
[----:B------:R-:W-:Y:S01]  /*60e0*/  IMAD R15, R11, -0x5, R6 ;  /* 0xfffffffb0b0f7824 */ /* 0x000fe200078e0206 */
[----:B------:R-:W-:Y:S01]  /*60f0*/  LOP3.LUT R12, R12, R5, RZ, 0x3c, !PT ;  /* 0x000000050c0c7212 */ /* 0x000fe200078e3cff */
[----:B------:R-:W-:Y:S01]  /*6100*/  IMAD.MOV.U32 R6, RZ, RZ, -0x1 ;  /* 0xffffffffff067424 */ /* 0x000fe200078e00ff */
[----:B------:R-:W-:Y:S01]  /*6110*/  ISETP.GE.U32.AND.EX P1, PT, R3, UR9, PT, P1 ;  /* 0x0000000903007c0c */ /* 0x000fe2000bf26110 */
[----:B------:R-:W-:Y:S01]  /*6120*/  IMAD.MOV.U32 R5, RZ, RZ, -0x1 ;  /* 0xffffffffff057424 */ /* 0x000fe200078e00ff */
[----:B------:R-:W-:-:S02]  /*6130*/  @P3 LOP3.LUT R12, R12, 0x1, R11, 0x78, !PT ;  /* 0x000000010c0c3812 */ /* 0x000fc400078e780b */
[----:B0-----:R-:W-:-:S09]  /*6140*/  PRMT R10, RZ, 0x7610, R10 ;  /* 0x00007610ff0a7816 */ /* 0x001fd2000000000a */
[----:B------:R-:W-:Y:S05]  /*6150*/  @P1 BRA `(.L_x_119) ;  /* 0x00000004004c1947 */ /* 0x000fea0003800000 */
[----:B------:R-:W0:Y:S01]  /*6160*/  S2R R17, SR_CTAID.X ;  /* 0x0000000000117919 */ /* 0x000e220000002500 */
[----:B------:R-:W-:Y:S01]  /*6170*/  ULDC.64 UR8, c[0x0][0x628] ;  /* 0x00018a0000087ab9 */ /* 0x000fe20000000a00 */
[----:B------:R-:W1:Y:S01]  /*6180*/  LDC R18, c[0x0][0x144] ;  /* 0x00005100ff127b82 */ /* 0x000e620000000800 */
[----:B------:R-:W-:Y:S01]  /*6190*/  ISETP.NE.U32.AND P1, PT, RZ, UR8, PT ;  /* 0x00000008ff007c0c */ /* 0x000fe2000bf25070 */
[----:B------:R-:W2:Y:S01]  /*61a0*/  S2R R6, SR_CTAID.Y ;  /* 0x0000000000067919 */ /* 0x000ea20000002600 */
[----:B------:R-:W-:Y:S01]  /*61b0*/  ULDC UR10, c[0x0][0x150] ;  /* 0x00005400000a7ab9 */ /* 0x000fe20000000800 */
[----:B------:R-:W-:Y:S01]  /*61c0*/  ULDC UR11, c[0x0][0x630] ;  /* 0x00018c00000b7ab9 */ /* 0x000fe20000000800 */
[----:B------:R-:W-:Y:S01]  /*61d0*/  ISETP.NE.AND.EX P1, PT, RZ, UR9, PT, P1 ;  /* 0x00000009ff007c0c */ /* 0x000fe2000bf25310 */
[----:B------:R-:W-:Y:S01]  /*61e0*/  IMAD.MOV.U32 R4, RZ, RZ, R2 ;  /* 0x000000ffff047224 */ /* 0x000fe200078e0002 */
[----:B0-----:R-:W-:-:S05]  /*61f0*/  I2FP.F32.U32 R5, R17 ;  /* 0x0000001100057245 */ /* 0x001fca0000201000 */
[----:B------:R-:W-:Y:S01]  /*6200*/  FMUL R20, R5, UR10 ;  /* 0x0000000a05147c20 */ /* 0x000fe20008400000 */
[----:B------:R-:W-:-:S05]  /*6210*/  IMAD.MOV.U32 R5, RZ, RZ, R3 ;  /* 0x000000ffff057224 */ /* 0x000fca00078e0003 */
[----:B--2---:R-:W-:Y:S05]  /*6220*/  @!P1 BRA `(.L_x_120) ;  /* 0x0000000000289947 */ /* 0x004fea0003800000 */
[----:B------:R-:W-:Y:S02]  /*6230*/  ULDC UR10, c[0x0][0x634] ;  /* 0x00018d00000a7ab9 */ /* 0x000fe40000000800 */
[----:B------:R-:W-:-:S05]  /*6240*/  IADD3 R5, P1, R2, UR10, RZ ;  /* 0x0000000a02057c10 */ /* 0x000fca000ff3e0ff */
[----:B------:R-:W-:-:S04]  /*6250*/  IMAD.X R19, RZ, RZ, R3, P1 ;  /* 0x000000ffff137224 */ /* 0x000fc800008e0603 */
[----:B------:R-:W-:-:S04]  /*6260*/  IMAD.WIDE.U32 R10, R19, UR8, RZ ;  /* 0x00000008130a7c25 */ /* 0x000fc8000f8e00ff */
[----:B------:R-:W-:-:S04]  /*6270*/  IMAD.WIDE.U32 R10, P1, R5, UR9, R10 ;  /* 0x00000009050a7c25 */ /* 0x000fc8000f82000a */
[----:B------:R-:W-:-:S04]  /*6280*/  IMAD.WIDE.U32 R4, R5, UR8, RZ ;  /* 0x0000000805047c25 */ /* 0x000fc8000f8e00ff */
[----:B------:R-:W-:Y:S01]  /*6290*/  IMAD.MOV.U32 R4, RZ, RZ, R11 ;  /* 0x000000ffff047224 */ /* 0x000fe200078e000b */
[----:B------:R-:W-:Y:S01]  /*62a0*/  IADD3 RZ, P3, R5, R10, RZ ;  /* 0x0000000a05ff7210 */ /* 0x000fe20007f7e0ff */
[----:B------:R-:W-:-:S04]  /*62b0*/  IMAD.X R5, RZ, RZ, RZ, P1 ;  /* 0x000000ffff057224 */ /* 0x000fc800008e06ff */
[----:B------:R-:W-:-:S08]  /*62c0*/  IMAD.WIDE.U32.X R4, R19, UR9, R4, P3 ;  /* 0x0000000913047c25 */ /* 0x000fd000098e0404 */
.L_x_120:
[--C-:B------:R-:W-:Y:S01]  /*62d0*/  SHF.R.U64 R16, R4, UR11, R5.reuse ;  /* 0x0000000b04107c19 */ /* 0x100fe20008001205 */
[----:B------:R-:W0:Y:S01]  /*62e0*/  F2I.U32.TRUNC.NTZ R20, R20 ;  /* 0x0000001400147305 */ /* 0x000e22000020f000 */
[----:B------:R-:W-:Y:S01]  /*62f0*/  SHF.R.U32.HI R4, RZ, UR11, R5 ;  /* 0x0000000bff047c19 */ /* 0x000fe20008011605 */
[----:B------:R-:W-:Y:S01]  /*6300*/  ULDC.64 UR8, c[0x0][0x620] ;  /* 0x0001880000087ab9 */ /* 0x000fe20000000a00 */
[----:B------:R-:W-:Y:S01]  /*6310*/  IADD3 R11, P1, RZ, -R16, RZ ;  /* 0x80000010ff0b7210 */ /* 0x000fe20007f3e0ff */
[----:B------:R-:W-:Y:S01]  /*6320*/  ULDC.64 UR10, c[0x0][0x640] ;  /* 0x00019000000a7ab9 */ /* 0x000fe20000000a00 */
[----:B------:R-:W2:Y:S03]  /*6330*/  LDC R21, c[0x0][0x148] ;  /* 0x00005200ff157b82 */ /* 0x000ea60000000800 */
[----:B------:R-:W-:Y:S01]  /*6340*/  IMAD.X R4, RZ, RZ, ~R4, P1 ;  /* 0x000000ffff047224 */ /* 0x000fe200008e0e04 */
[----:B------:R-:W-:-:S03]  /*6350*/  ISETP.NE.U32.AND P1, PT, RZ, UR10, PT ;  /* 0x0000000aff007c0c */ /* 0x000fc6000bf25070 */
[----:B------:R-:W-:Y:S01]  /*6360*/  IMAD R10, R4, UR8, RZ ;  /* 0x00000008040a7c24 */ /* 0x000fe2000f8e02ff */
[----:B------:R-:W-:Y:S01]  /*6370*/  ISETP.NE.AND.EX P1, PT, RZ, UR11, PT, P1 ;  /* 0x0000000bff007c0c */ /* 0x000fe2000bf25310 */
[----:B------:R-:W-:Y:S01]  /*6380*/  IMAD.WIDE.U32 R4, R11, UR8, R2 ;  /* 0x000000080b047c25 */ /* 0x000fe2000f8e0002 */
[----:B------:R-:W-:-:S03]  /*6390*/  ULDC UR8, c[0x0][0x618] ;  /* 0x0001860000087ab9 */ /* 0x000fc60000000800 */
[----:B------:R-:W-:Y:S01]  /*63a0*/  IMAD R11, R11, UR9, R10 ;  /* 0x000000090b0b7c24 */ /* 0x000fe2000f8e020a */
[----:B------:R-:W-:Y:S01]  /*63b0*/  ULDC UR9, c[0x0][0x154] ;  /* 0x0000550000097ab9 */ /* 0x000fe20000000800 */
[----:B0-----:R-:W-:Y:S02]  /*63c0*/  IMAD.MOV R10, RZ, RZ, -R20 ;  /* 0x000000ffff0a7224 */ /* 0x001fe400078e0a14 */
[----:B------:R-:W-:Y:S02]  /*63d0*/  IMAD.IADD R5, R5, 0x1, R11 ;  /* 0x0000000105057824 */ /* 0x000fe400078e020b */
[----:B-1----:R-:W-:Y:S01]  /*63e0*/  IMAD R17, R18, R10, R17 ;  /* 0x0000000a12117224 */ /* 0x002fe200078e0211 */
[----:B------:R-:W-:Y:S02]  /*63f0*/  I2FP.F32.U32 R10, R6 ;  /* 0x00000006000a7245 */ /* 0x000fe40000201000 */
[--C-:B------:R-:W-:Y:S02]  /*6400*/  SHF.R.U64 R18, R4, UR8, R5.reuse ;  /* 0x0000000804127c19 */ /* 0x100fe40008001205 */
[----:B------:R-:W-:Y:S01]  /*6410*/  SHF.R.U32.HI R5, RZ, UR8, R5 ;  /* 0x00000008ff057c19 */ /* 0x000fe20008011605 */
[----:B------:R-:W-:Y:S01]  /*6420*/  FMUL R10, R10, UR9 ;  /* 0x000000090a0a7c20 */ /* 0x000fe20008400000 */
[----:B------:R-:W-:-:S02]  /*6430*/  ULDC UR8, c[0x0][0x608] ;  /* 0x0001820000087ab9 */ /* 0x000fc40000000800 */
[--C-:B------:R-:W-:Y:S01]  /*6440*/  SHF.R.U64 R20, R18, UR8, R5.reuse ;  /* 0x0000000812147c19 */ /* 0x100fe20008001205 */
[----:B------:R0:W1:Y:S01]  /*6450*/  F2I.U32.TRUNC.NTZ R22, R10 ;  /* 0x0000000a00167305 */ /* 0x000062000020f000 */
[----:B------:R-:W-:Y:S01]  /*6460*/  SHF.R.U32.HI R5, RZ, UR8, R5 ;  /* 0x00000008ff057c19 */ /* 0x000fe20008011605 */
[----:B------:R-:W-:-:S03]  /*6470*/  ULDC UR8, c[0x0][0x658] ;  /* 0x0001960000087ab9 */ /* 0x000fc60000000800 */
[--C-:B------:R-:W-:Y:S02]  /*6480*/  SHF.R.U64 R19, R20, UR8, R5.reuse ;  /* 0x0000000814137c19 */ /* 0x100fe40008001205 */
[----:B------:R-:W-:-:S03]  /*6490*/  SHF.R.U32.HI R23, RZ, UR8, R5 ;  /* 0x00000008ff177c19 */ /* 0x000fc60008011605 */
[----:B------:R-:W-:Y:S02]  /*64a0*/  IMAD.MOV.U32 R4, RZ, RZ, R19 ;  /* 0x000000ffff047224 */ /* 0x000fe400078e0013 */
[----:B------:R-:W-:Y:S01]  /*64b0*/  IMAD.MOV.U32 R5, RZ, RZ, R23 ;  /* 0x000000ffff057224 */ /* 0x000fe200078e0017 */
[----:B0-----:R-:W-:Y:S06]  /*64c0*/  @!P1 BRA `(.L_x_121) ;  /* 0x0000000000289947 */ /* 0x001fec0003800000 */
        /* <DEDUP_REMOVED lines=10> */
.L_x_121:
[----:B------:R-:W-:Y:S01]  /*6570*/  ULDC UR8, c[0x0][0x648] ;  /* 0x0001920000087ab9 */ /* 0x000fe20000000800 */
[----:B-1----:R-:W-:Y:S01]  /*6580*/  IMAD.MOV R22, RZ, RZ, -R22 ;  /* 0x000000ffff167224 */ /* 0x002fe200078e0a16 */
[----:B------:R-:W-:Y:S01]  /*6590*/  SHF.R.U64 R5, R4, UR8, R5 ;  /* 0x0000000804057c19 */ /* 0x000fe20008001205 */
[----:B------:R-:W-:Y:S01]  /*65a0*/  ULDC UR8, c[0x0][0x638] ;  /* 0x00018e0000087ab9 */ /* 0x000fe20000000800 */
[----:B------:R-:W-:Y:S01]  /*65b0*/  LOP3.LUT R4, R20, UR7, RZ, 0xc0, !PT ;  /* 0x0000000714047c12 */ /* 0x000fe2000f8ec0ff */
[----:B--2---:R-:W-:Y:S01]  /*65c0*/  @P4 IMAD R17, R21, R22, R6 ;  /* 0x0000001615114224 */ /* 0x004fe200078e0206 */
[----:B------:R-:W-:Y:S01]  /*65d0*/  LOP3.LUT R18, R18, UR4, RZ, 0xc0, !PT ;  /* 0x0000000412127c12 */ /* 0x000fe2000f8ec0ff */
[----:B------:R-:W-:Y:S01]  /*65e0*/  IMAD.MOV R6, RZ, RZ, -R5 ;  /* 0x000000ffff067224 */ /* 0x000fe200078e0a05 */
[----:B------:R-:W-:Y:S01]  /*65f0*/  ULDC UR9, c[0x0][0x610] ;  /* 0x0001840000097ab9 */ /* 0x000fe20000000800 */
[----:B------:R-:W-:Y:S02]  /*6600*/  IMAD R4, R5, UR5, R4 ;  /* 0x0000000505047c24 */ /* 0x000fe4000f8e0204 */
[----:B------:R-:W-:Y:S01]  /*6610*/  IMAD R19, R6, UR8, R19 ;  /* 0x0000000806137c24 */ /* 0x000fe2000f8e0213 */
[----:B------:R-:W-:Y:S01]  /*6620*/  ULDC UR8, c[0x0][0x600] ;  /* 0x0001800000087ab9 */ /* 0x000fe20000000800 */
[----:B------:R-:W-:-:S02]  /*6630*/  IMAD R17, R4, UR9, R17 ;  /* 0x0000000904117c24 */ /* 0x000fc4000f8e0211 */
[----:B------:R-:W-:Y:S02]  /*6640*/  IMAD R6, R19, UR8, R18 ;  /* 0x0000000813067c24 */ /* 0x000fe4000f8e0212 */
[----:B------:R-:W-:Y:S02]  /*6650*/  IMAD.MOV.U32 R10, RZ, RZ, 0x1 ;  /* 0x00000001ff0a7424 */ /* 0x000fe400078e00ff */
[----:B------:R-:W-:Y:S01]  /*6660*/  IMAD.MOV.U32 R5, RZ, RZ, R16 ;  /* 0x000000ffff057224 */ /* 0x000fe200078e0010 */
[----:B------:R-:W-:Y:S02]  /*6670*/  SEL R4, R6, R17, !P4 ;  /* 0x0000001106047207 */ /* 0x000fe40006000000 */
[----:B------:R-:W-:-:S07]  /*6680*/  SEL R6, R17, R6, !P4 ;  /* 0x0000000611067207 */ /* 0x000fce0006000000 */
.L_x_119:
[----:B------:R-:W-:Y:S05]  /*6690*/  BSYNC B1 ;  /* 0x0000000000017941 */ /* 0x000fea0003800000 */
.L_x_118:
[----:B------:R-:W-:-:S13]  /*66a0*/  LOP3.LUT P1, RZ, R10, 0xff, RZ, 0xc0, !PT ;  /* 0x000000ff0aff7812 */ /* 0x000fda000782c0ff */
[----:B------:R-:W-:Y:S05]  /*66b0*/  @P1 BRA `(.L_x_122) ;  /* 0xfffffff400301947 */ /* 0x000fea000383ffff */
[----:B------:R-:W-:Y:S05]  /*66c0*/  BSYNC B0 ;  /* 0x0000000000007941 */ /* 0x000fea0003800000 */
.L_x_110:
[----:B------:R-:W-:-:S03]  /*66d0*/  UMOV UR8, 0xffffffff ;  /* 0xffffffff00087882 */ /* 0x000fc60000000000 */
[----:B------:R-:W-:Y:S05]  /*66e0*/  BRA.DIV UR8, `(.L_x_123) ;  /* 0x0000000608707947 */ /* 0x000fea000b800000 */
[----:B------:R-:W-:-:S13]  /*66f0*/  ELECT P0, URZ, PT ;  /* 0x00000000003f782f */ /* 0x000fda0003800000 */
.L_x_140:
[----:B------:R-:W-:Y:S04]  /*6700*/  BSSY B0, `(.L_x_124) ;  /* 0x0000034000007945 */ /* 0x000fe80003800000 */
[----:B------:R-:W-:Y:S05]  /*6710*/  @!P0 BRA `(.L_x_125) ;  /* 0x0000000000c88947 */ /* 0x000fea0003800000 */
[----:B------:R-:W-:-:S04]  /*6720*/  LOP3.LUT R7, R7, 0x2, RZ, 0xfc, !PT ;  /* 0x0000000207077812 */ /* 0x000fc800078efcff */
[----:B------:R-:W-:-:S13]  /*6730*/  ISETP.NE.AND P0, PT, R7, 0x3, PT ;  /* 0x000000030700780c */ /* 0x000fda0003f05270 */
[----:B------:R-:W-:Y:S05]  /*6740*/  @!P0 BRA `(.L_x_126) ;  /* 0x0000000000048947 */ /* 0x000fea0003800000 */
[----:B------:R-:W-:Y:S01]  /*6750*/  BPT.TRAP 0x1 ;  /* 0x000000040000795c */ /* 0x000fe20000300000 */
.L_x_126:
[----:B------:R-:W0:Y:S01]  /*6760*/  S2R R3, SR_CgaCtaId ;  /* 0x0000000000037919 */ /* 0x000e220000008800 */
[----:B------:R-:W-:Y:S02]  /*6770*/  MOV R0, 0x400 ;  /* 0x0000040000007802 */ /* 0x000fe40000000f00 */
[----:B------:R-:W-:Y:S02]  /*6780*/  SHF.L.U32 R2, R12, 0x1f, RZ ;  /* 0x0000001f0c027819 */ /* 0x000fe400000006ff */
[----:B0-----:R-:W-:-:S05]  /*6790*/  LEA R0, R3, R0, 0x18 ;  /* 0x0000000003007211 */ /* 0x001fca00078ec0ff */
[----:B------:R-:W-:-:S04]  /*67a0*/  VIADD R0, R0, 0x28 ;  /* 0x0000002800007836 */ /* 0x000fc80000000000 */
[C---:B------:R-:W-:Y:S02]  /*67b0*/  IMAD R5, R15.reuse, 0x8, R0 ;  /* 0x000000080f057824 */ /* 0x040fe400078e0200 */
[----:B------:R-:W-:Y:S02]  /*67c0*/  VIADD R15, R15, 0x1 ;  /* 0x000000010f0f7836 */ /* 0x000fe40000000000 */
[----:B------:R-:W0:Y:S03]  /*67d0*/  SYNCS.PHASECHK.TRANS64.TRYWAIT P0, [R5+URZ], R2 ;  /* 0x00000002050075a7 */ /* 0x000e26000800017f */
[----:B------:R-:W-:-:S04]  /*67e0*/  ISETP.NE.AND P1, PT, R15, 0x5, PT ;  /* 0x000000050f00780c */ /* 0x000fc80003f25270 */
[----:B------:R-:W-:Y:S02]  /*67f0*/  SEL R3, RZ, 0x1, P1 ;  /* 0x00000001ff037807 */ /* 0x000fe40000800000 */
[----:B------:R-:W-:Y:S02]  /*6800*/  SEL R15, R15, RZ, P1 ;  /* 0x000000ff0f0f7207 */ /* 0x000fe40000800000 */
[----:B------:R-:W-:-:S03]  /*6810*/  LOP3.LUT R12, R12, R3, RZ, 0x3c, !PT ;  /* 0x000000030c0c7212 */ /* 0x000fc600078e3cff */
[----:B------:R-:W-:Y:S01]  /*6820*/  IMAD R7, R15, 0x8, R0 ;  /* 0x000000080f077824 */ /* 0x000fe200078e0200 */
[----:B------:R-:W-:Y:S01]  /*6830*/  SHF.L.U32 R4, R12, 0x1f, RZ ;  /* 0x0000001f0c047819 */ /* 0x000fe200000006ff */
[----:B0-----:R-:W-:Y:S06]  /*6840*/  @!P0 BRA `(.L_x_127) ;  /* 0x00000004003c8947 */ /* 0x001fec0003800000 */
.L_x_141:
[----:B------:R-:W1:Y:S01]  /*6850*/  SYNCS.PHASECHK.TRANS64.TRYWAIT P0, [R7+URZ], R4 ;  /* 0x00000004070075a7 */ /* 0x000e62000800017f */
[----:B0-----:R-:W-:-:S05]  /*6860*/  VIADD R2, R15, 0x1 ;  /* 0x000000010f027836 */ /* 0x001fca0000000000 */
[----:B------:R-:W-:-:S04]  /*6870*/  ISETP.NE.AND P1, PT, R2, 0x5, PT ;  /* 0x000000050200780c */ /* 0x000fc80003f25270 */
[----:B------:R-:W-:Y:S02]  /*6880*/  SEL R3, RZ, 0x1, P1 ;  /* 0x00000001ff037807 */ /* 0x000fe40000800000 */
[----:B------:R-:W-:Y:S02]  /*6890*/  SEL R9, R2, RZ, P1 ;  /* 0x000000ff02097207 */ /* 0x000fe40000800000 */
[----:B------:R-:W-:-:S03]  /*68a0*/  LOP3.LUT R12, R12, R3, RZ, 0x3c, !PT ;  /* 0x000000030c0c7212 */ /* 0x000fc600078e3cff */
[----:B------:R-:W-:Y:S01]  /*68b0*/  IMAD R8, R9, 0x8, R0 ;  /* 0x0000000809087824 */ /* 0x000fe200078e0200 */
[----:B------:R-:W-:Y:S01]  /*68c0*/  SHF.L.U32 R5, R12, 0x1f, RZ ;  /* 0x0000001f0c057819 */ /* 0x000fe200000006ff */
[----:B-1----:R-:W-:Y:S06]  /*68d0*/  @!P0 BRA `(.L_x_128) ;  /* 0x00000004002c8947 */ /* 0x002fec0003800000 */
.L_x_142:
[----:B------:R-:W1:Y:S01]  /*68e0*/  SYNCS.PHASECHK.TRANS64.TRYWAIT P0, [R8+URZ], R5 ;  /* 0x00000005080075a7 */ /* 0x000e62000800017f */
[----:B------:R-:W-:-:S05]  /*68f0*/  VIADD R2, R9, 0x1 ;  /* 0x0000000109027836 */ /* 0x000fca0000000000 */
[----:B------:R-:W-:-:S04]  /*6900*/  ISETP.NE.AND P1, PT, R2, 0x5, PT ;  /* 0x000000050200780c */ /* 0x000fc80003f25270 */
[----:B------:R-:W-:Y:S02]  /*6910*/  SEL R3, RZ, 0x1, P1 ;  /* 0x00000001ff037807 */ /* 0x000fe40000800000 */
[----:B0-----:R-:W-:Y:S02]  /*6920*/  SEL R7, R2, RZ, P1 ;  /* 0x000000ff02077207 */ /* 0x001fe40000800000 */
[----:B------:R-:W-:-:S03]  /*6930*/  LOP3.LUT R9, R12, R3, RZ, 0x3c, !PT ;  /* 0x000000030c097212 */ /* 0x000fc600078e3cff */
[----:B------:R-:W-:Y:S01]  /*6940*/  IMAD R11, R7, 0x8, R0 ;  /* 0x00000008070b7824 */ /* 0x000fe200078e0200 */
[----:B------:R-:W-:Y:S01]  /*6950*/  SHF.L.U32 R6, R9, 0x1f, RZ ;  /* 0x0000001f09067819 */ /* 0x000fe200000006ff */
[----:B-1----:R-:W-:Y:S06]  /*6960*/  @!P0 BRA `(.L_x_129) ;  /* 0x00000004001c8947 */ /* 0x002fec0003800000 */
.L_x_143:
[----:B------:R-:W1:Y:S01]  /*6970*/  SYNCS.PHASECHK.TRANS64.TRYWAIT P0, [R11+URZ], R6 ;  /* 0x000000060b0075a7 */ /* 0x000e62000800017f */
[----:B------:R-:W-:-:S05]  /*6980*/  VIADD R2, R7, 0x1 ;  /* 0x0000000107027836 */ /* 0x000fca0000000000 */
[----:B------:R-:W-:-:S04]  /*6990*/  ISETP.NE.AND P1, PT, R2, 0x5, PT ;  /* 0x000000050200780c */ /* 0x000fc80003f25270 */
[----:B------:R-:W-:Y:S02]  /*69a0*/  SEL R4, RZ, 0x1, P1 ;  /* 0x00000001ff047807 */ /* 0x000fe40000800000 */
[----:B------:R-:W-:Y:S02]  /*69b0*/  SEL R3, R2, RZ, P1 ;  /* 0x000000ff02037207 */ /* 0x000fe40000800000 */
[----:B------:R-:W-:Y:S01]  /*69c0*/  LOP3.LUT R4, R9, R4, RZ, 0x3c, !PT ;  /* 0x0000000409047212 */ /* 0x000fe200078e3cff */
[----:B-1----:R-:W-:Y:S06]  /*69d0*/  @!P0 BRA `(.L_x_130) ;  /* 0x0000000400148947 */ /* 0x002fec0003800000 */
.L_x_144:
[----:B------:R-:W-:Y:S01]  /*69e0*/  IMAD R3, R3, 0x8, R0 ;  /* 0x0000000803037824 */ /* 0x000fe200078e0200 */
[----:B------:R-:W-:-:S07]  /*69f0*/  SHF.L.U32 R0, R4, 0x1f, RZ ;  /* 0x0000001f04007819 */ /* 0x000fce00000006ff */
.L_x_131:
[----:B--2---:R2:W3:Y:S02]  /*6a00*/  SYNCS.PHASECHK.TRANS64.TRYWAIT P0, [R3+URZ], R0 ;  /* 0x00000000030075a7 */ /* 0x0044e4000800017f */
[----:B---3--:R-:W-:Y:S05]  /*6a10*/  @!P0 NANOSLEEP.SYNCS 0x989680 ;  /* 0x009896800000895d */ /* 0x008fea0003900000 */
[----:B------:R-:W3:Y:S02]  /*6a20*/  @!P0 SYNCS.PHASECHK.TRANS64 P0, [R3+URZ], R0 ;  /* 0x00000000030085a7 */ /* 0x000ee4000800007f */
[----:B---3--:R-:W-:Y:S05]  /*6a30*/  @!P0 BRA `(.L_x_131) ;  /* 0xfffffffc00f08947 */ /* 0x008fea000383ffff */
.L_x_125:
[----:B------:R-:W-:Y:S05]  /*6a40*/  BSYNC B0 ;  /* 0x0000000000007941 */ /* 0x000fea0003800000 */
.L_x_124:
[----:B------:R-:W-:Y:S05]  /*6a50*/  EXIT ;  /* 0x000000000000794d */ /* 0x000fea0003800000 */
.L_x_19:
[----:B0-----:R-:W-:-:S04]  /*6a60*/  IMAD.U32 R17, RZ, RZ, UR11 ;  /* 0x0000000bff117e24 */ /* 0x001fc8000f8e00ff */
[----:B------:R0:W1:Y:S03]  /*6a70*/  SYNCS.PHASECHK.TRANS64.TRYWAIT P0, [R17+URZ+-0x8], R16 ;  /* 0xfffff810110075a7 */ /* 0x000066000800017f */
[----:B-1----:R-:W-:Y:S05]  /*6a80*/  @!P0 NANOSLEEP.SYNCS 0x989680 ;  /* 0x009896800000895d */ /* 0x002fea0003900000 */
[----:B------:R-:W1:Y:S02]  /*6a90*/  @!P0 SYNCS.PHASECHK.TRANS64 P0, [R17+URZ+-0x8], R16 ;  /* 0xfffff810110085a7 */ /* 0x000e64000800007f */
[----:B-1----:R-:W-:Y:S05]  /*6aa0*/  @!P0 BRA `(.L_x_19) ;  /* 0xfffffffc00ec8947 */ /* 0x002fea000383ffff */
[----:B------:R-:W-:Y:S05]  /*6ab0*/  BRA `(.L_x_132) ;  /* 0xffffffac001c7947 */ /* 0x000fea000383ffff */
.L_x_24:
[----:B-1----:R-:W-:-:S04]  /*6ac0*/  IMAD.U32 R17, RZ, RZ, UR6 ;  /* 0x00000006ff117e24 */ /* 0x002fc8000f8e00ff */
[----:B------:R1:W4:Y:S03]  /*6ad0*/  SYNCS.PHASECHK.TRANS64.TRYWAIT P0, [R17+URZ], R16 ;  /* 0x00000010110075a7 */ /* 0x000326000800017f */
[----:B----4-:R-:W-:Y:S05]  /*6ae0*/  @!P0 NANOSLEEP.SYNCS 0x989680 ;  /* 0x009896800000895d */ /* 0x010fea0003900000 */
[----:B------:R-:W4:Y:S02]  /*6af0*/  @!P0 SYNCS.PHASECHK.TRANS64 P0, [R17+URZ], R16 ;  /* 0x00000010110085a7 */ /* 0x000f24000800007f */
[----:B----4-:R-:W-:Y:S05]  /*6b00*/  @!P0 BRA `(.L_x_24) ;  /* 0xfffffffc00ec8947 */ /* 0x010fea000383ffff */
[----:B------:R-:W-:Y:S05]  /*6b10*/  BRA `(.L_x_23) ;  /* 0xffffffac00c47947 */ /* 0x000fea000383ffff */
.L_x_30:
[----:B-1----:R-:W-:-:S04]  /*6b20*/  IMAD.U32 R19, RZ, RZ, UR16 ;  /* 0x00000010ff137e24 */ /* 0x002fc8000f8e00ff */
[----:B------:R1:W4:Y:S03]  /*6b30*/  SYNCS.PHASECHK.TRANS64.TRYWAIT P0, [R19+URZ], R18 ;  /* 0x00000012130075a7 */ /* 0x000326000800017f */
[----:B----4-:R-:W-:Y:S05]  /*6b40*/  @!P0 NANOSLEEP.SYNCS 0x989680 ;  /* 0x009896800000895d */ /* 0x010fea0003900000 */
[----:B------:R-:W4:Y:S02]  /*6b50*/  @!P0 SYNCS.PHASECHK.TRANS64 P0, [R19+URZ], R18 ;  /* 0x00000012130085a7 */ /* 0x000f24000800007f */
[----:B----4-:R-:W-:Y:S05]  /*6b60*/  @!P0 BRA `(.L_x_30) ;  /* 0xfffffffc00ec8947 */ /* 0x010fea000383ffff */
[----:B------:R-:W-:Y:S05]  /*6b70*/  BRA `(.L_x_29) ;  /* 0xffffffb400487947 */ /* 0x000fea000383ffff */
.L_x_38:
[----:B0-----:R-:W-:-:S04]  /*6b80*/  IMAD.U32 R17, RZ, RZ, UR11 ;  /* 0x0000000bff117e24 */ /* 0x001fc8000f8e00ff */
[----:B------:R0:W1:Y:S03]  /*6b90*/  SYNCS.PHASECHK.TRANS64.TRYWAIT P0, [R17+URZ+0x8], R16 ;  /* 0x00000810110075a7 */ /* 0x000066000800017f */
[----:B-1----:R-:W-:Y:S05]  /*6ba0*/  @!P0 NANOSLEEP.SYNCS 0x989680 ;  /* 0x009896800000895d */ /* 0x002fea0003900000 */
[----:B------:R-:W1:Y:S02]  /*6bb0*/  @!P0 SYNCS.PHASECHK.TRANS64 P0, [R17+URZ+0x8], R16 ;  /* 0x00000810110085a7 */ /* 0x000e64000800007f */
[----:B-1----:R-:W-:Y:S05]  /*6bc0*/  @!P0 BRA `(.L_x_38) ;  /* 0xfffffffc00ec8947 */ /* 0x002fea000383ffff */
[----:B------:R-:W-:Y:S05]  /*6bd0*/  BRA `(.L_x_133) ;  /* 0xffffffbc00c47947 */ /* 0x000fea000383ffff */
.L_x_111:
[----:B------:R-:W-:Y:S01]  /*6be0*/  BSSY B1, `(.L_x_134) ;  /* 0x0000006000017945 */ /* 0x000fe20003800000 */
[----:B------:R-:W-:-:S07]  /*6bf0*/  IMAD.MOV.U32 R10, RZ, RZ, -0x1 ;  /* 0xffffffffff0a7424 */ /* 0x000fce00078e00ff */
[----:B------:R-:W-:Y:S05]  /*6c00*/  WARPSYNC.COLLECTIVE R10, `(.L_x_135) ;  /* 0x000000000a0c7348 */ /* 0x000fea0003c00000 */
[----:B------:R-:W-:Y:S02]  /*6c10*/  ELECT P1, UR62, PT ;  /* 0x00000000003e782f */ /* 0x000fe40003820000 */
[----:B------:R-:W-:Y:S01]  /*6c20*/  MOV R10, UR62 ;  /* 0x0000003e000a7c02 */ /* 0x000fe20008000f00 */
[----:B------:R-:W-:Y:S10]  /*6c30*/  ENDCOLLECTIVE ;  /* 0x000000000000791b */ /* 0x000ff40003800000 */
.L_x_135:
[----:B------:R-:W-:Y:S05]  /*6c40*/  BSYNC B1 ;  /* 0x0000000000017941 */ /* 0x000fea0003800000 */
.L_x_134:
[----:B------:R-:W-:Y:S05]  /*6c50*/  BRA `(.L_x_136) ;  /* 0xffffffec00d47947 */ /* 0x000fea000383ffff */
.L_x_114:
[----:B-1----:R1:W2:Y:S02]  /*6c60*/  SYNCS.PHASECHK.TRANS64.TRYWAIT P1, [R19+URZ+0x28], R10 ;  /* 0x0000280a130075a7 */ /* 0x0022a4000802017f */
[----:B--2---:R-:W-:Y:S05]  /*6c70*/  @!P1 NANOSLEEP.SYNCS 0x989680 ;  /* 0x009896800000995d */ /* 0x004fea0003900000 */
[----:B------:R-:W2:Y:S02]  /*6c80*/  @!P1 SYNCS.PHASECHK.TRANS64 P1, [R19+URZ+0x28], R10 ;  /* 0x0000280a130095a7 */ /* 0x000ea4000802007f */
[----:B--2---:R-:W-:Y:S05]  /*6c90*/  @!P1 BRA `(.L_x_114) ;  /* 0xfffffffc00f09947 */ /* 0x004fea000383ffff */
[----:B------:R-:W-:Y:S05]  /*6ca0*/  BRA `(.L_x_137) ;  /* 0xfffffff0000c7947 */ /* 0x000fea000383ffff */
.L_x_123:
[----:B------:R-:W-:Y:S01]  /*6cb0*/  BSSY B0, `(.L_x_138) ;  /* 0x0000006000007945 */ /* 0x000fe20003800000 */
[----:B------:R-:W-:-:S07]  /*6cc0*/  IMAD.MOV.U32 R10, RZ, RZ, -0x1 ;  /* 0xffffffffff0a7424 */ /* 0x000fce00078e00ff */
[----:B------:R-:W-:Y:S05]  /*6cd0*/  WARPSYNC.COLLECTIVE R10, `(.L_x_139) ;  /* 0x000000000a0c7348 */ /* 0x000fea0003c00000 */
[----:B------:R-:W-:Y:S02]  /*6ce0*/  ELECT P1, UR62, PT ;  /* 0x00000000003e782f */ /* 0x000fe40003820000 */
[----:B------:R-:W-:Y:S01]  /*6cf0*/  MOV R10, UR62 ;  /* 0x0000003e000a7c02 */ /* 0x000fe20008000f00 */
[----:B------:R-:W-:Y:S10]  /*6d00*/  ENDCOLLECTIVE ;  /* 0x000000000000791b */ /* 0x000ff40003800000 */
.L_x_139:
[----:B------:R-:W-:Y:S05]  /*6d10*/  BSYNC B0 ;  /* 0x0000000000007941 */ /* 0x000fea0003800000 */
.L_x_138:
[----:B------:R-:W-:Y:S01]  /*6d20*/  PLOP3.LUT P0, PT, P1, PT, PT, 0x80, 0x0 ;  /* 0x000000000000781c */ /* 0x000fe20000f0f070 */
[----:B------:R-:W-:-:S12]  /*6d30*/  BRA `(.L_x_140) ;  /* 0xfffffff800707947 */ /* 0x000fd8000383ffff */
.L_x_127:
[----:B0-----:R0:W1:Y:S02]  /*6d40*/  SYNCS.PHASECHK.TRANS64.TRYWAIT P0, [R5+URZ], R2 ;  /* 0x00000002050075a7 */ /* 0x001064000800017f */
[----:B-1----:R-:W-:Y:S05]  /*6d50*/  @!P0 NANOSLEEP.SYNCS 0x989680 ;  /* 0x009896800000895d */ /* 0x002fea0003900000 */
[----:B------:R-:W1:Y:S02]  /*6d60*/  @!P0 SYNCS.PHASECHK.TRANS64 P0, [R5+URZ], R2 ;  /* 0x00000002050085a7 */ /* 0x000e64000800007f */
[----:B-1----:R-:W-:Y:S05]  /*6d70*/  @!P0 BRA `(.L_x_127) ;  /* 0xfffffffc00f08947 */ /* 0x002fea000383ffff */
[----:B------:R-:W-:Y:S05]  /*6d80*/  BRA `(.L_x_141) ;  /* 0xfffffff800b07947 */ /* 0x000fea000383ffff */
.L_x_128:
[----:B0-----:R0:W1:Y:S02]  /*6d90*/  SYNCS.PHASECHK.TRANS64.TRYWAIT P0, [R7+URZ], R4 ;  /* 0x00000004070075a7 */ /* 0x001064000800017f */
[----:B-1----:R-:W-:Y:S05]  /*6da0*/  @!P0 NANOSLEEP.SYNCS 0x989680 ;  /* 0x009896800000895d */ /* 0x002fea0003900000 */
[----:B------:R-:W1:Y:S02]  /*6db0*/  @!P0 SYNCS.PHASECHK.TRANS64 P0, [R7+URZ], R4 ;  /* 0x00000004070085a7 */ /* 0x000e64000800007f */
[----:B-1----:R-:W-:Y:S05]  /*6dc0*/  @!P0 BRA `(.L_x_128) ;  /* 0xfffffffc00f08947 */ /* 0x002fea000383ffff */
[----:B------:R-:W-:Y:S05]  /*6dd0*/  BRA `(.L_x_142) ;  /* 0xfffffff800c07947 */ /* 0x000fea000383ffff */
.L_x_129:
[----:B0-----:R0:W1:Y:S02]  /*6de0*/  SYNCS.PHASECHK.TRANS64.TRYWAIT P0, [R8+URZ], R5 ;  /* 0x00000005080075a7 */ /* 0x001064000800017f */
[----:B-1----:R-:W-:Y:S05]  /*6df0*/  @!P0 NANOSLEEP.SYNCS 0x989680 ;  /* 0x009896800000895d */ /* 0x002fea0003900000 */
[----:B------:R-:W1:Y:S02]  /*6e00*/  @!P0 SYNCS.PHASECHK.TRANS64 P0, [R8+URZ], R5 ;  /* 0x00000005080085a7 */ /* 0x000e64000800007f */
[----:B-1----:R-:W-:Y:S05]  /*6e10*/  @!P0 BRA `(.L_x_129) ;  /* 0xfffffffc00f08947 */ /* 0x002fea000383ffff */
[----:B------:R-:W-:Y:S05]  /*6e20*/  BRA `(.L_x_143) ;  /* 0xfffffff800d07947 */ /* 0x000fea000383ffff */
.L_x_130:
[----:B-1----:R1:W2:Y:S02]  /*6e30*/  SYNCS.PHASECHK.TRANS64.TRYWAIT P0, [R11+URZ], R6 ;  /* 0x000000060b0075a7 */ /* 0x0022a4000800017f */
[----:B--2---:R-:W-:Y:S05]  /*6e40*/  @!P0 NANOSLEEP.SYNCS 0x989680 ;  /* 0x009896800000895d */ /* 0x004fea0003900000 */
[----:B------:R-:W2:Y:S02]  /*6e50*/  @!P0 SYNCS.PHASECHK.TRANS64 P0, [R11+URZ], R6 ;  /* 0x000000060b0085a7 */ /* 0x000ea4000800007f */
[----:B--2---:R-:W-:Y:S05]  /*6e60*/  @!P0 BRA `(.L_x_130) ;  /* 0xfffffffc00f08947 */ /* 0x004fea000383ffff */
[----:B------:R-:W-:Y:S05]  /*6e70*/  BRA `(.L_x_144) ;  /* 0xfffffff800d87947 */ /* 0x000fea000383ffff */
.L_x_145:
[----:B------:R-:W-:-:S00]  /*6e80*/  BRA `(.L_x_145) ;  /* 0xfffffffc00fc7947 */ /* 0x000fc0000383ffff */
[----:B------:R-:W-:-:S00]  /*6e90*/  NOP ;  /* 0x0000000000007918 */ /* 0x000fc00000000000 */
        /* <DEDUP_REMOVED lines=14> */
.L_x_146:


//--------------------- .nv.shared._ZN7cutlass13device_kernelINS_4gemm6kernel13GemmUniversalIN4cute5tupleIJiiiiEEENS1_10collective13CollectiveMmaINS1_37MainloopSm90TmaGmmaWarpSpecializedFP8ILi5ENS5_IJNS4_1CILi2EEESB_NSA_ILi1EEEEEENS1_32KernelTmaWarpSpecializedPingpongEEENS5_IJNSA_ILi64EEESG_NSA_ILi128EEEEEENS_12float_e4m3_tENS5_IJlSC_lEEESJ_SK_NS4_8TiledMMAINS4_8MMA_AtomIJNS4_4SM904GMMA30MMA_64x64x32_F32E4M3E4M3_SS_TNILNSO_7ScaleInE1ELSQ_1EEEEEENS4_6LayoutINS5_IJSC_SC_SC_EEENS5_IJNSA_ILi0EEESV_SV_EEEEENS5_IJNS4_10UnderscoreESY_SY_EEEEENS4_23SM90_TMA_LOAD_MULTICASTENS4_14ComposedLayoutINS4_7SwizzleILi3ELi4ELi3EEENS4_18smem_ptr_flag_bitsILi8EEENST_INS5_IJNSA_ILi8EEESH_EEENS5_IJSH_SC_EEEEEEEvNS4_8identityES11_S1B_vS1C_EENS_8epilogue10collective6detail29Sm90TmaWarpSpecializedAdapterINS1F_15DefaultEpilogueISJ_SK_SK_NS1E_6thread17LinearCombinationISJ_Li1EffLNS1J_9ScaleType4KindE0ELNS_15FloatRoundStyleE2ESJ_EENS1_15EpilogueDefaultEEEEEvvEEEEvNT_6ParamsE --------------------------
	.section	.nv.shared._ZN7cutlass13device_kernelINS_4gemm6kernel13GemmUniversalIN4cute5tupleIJiiiiEEENS1_10collective13CollectiveMmaINS1_37MainloopSm90TmaGmmaWarpSpecializedFP8ILi5ENS5_IJNS4_1CILi2EEESB_NSA_ILi1EEEEEENS1_32KernelTmaWarpSpecializedPingpongEEENS5_IJNSA_ILi64EEESG_NSA_ILi128EEEEEENS_12float_e4m3_tENS5_IJlSC_lEEESJ_SK_NS4_8TiledMMAINS4_8MMA_AtomIJNS4_4SM904GMMA30MMA_64x64x32_F32E4M3E4M3_SS_TNILNSO_7ScaleInE1ELSQ_1EEEEEENS4_6LayoutINS5_IJSC_SC_SC_EEENS5_IJNSA_ILi0EEESV_SV_EEEEENS5_IJNS4_10UnderscoreESY_SY_EEEEENS4_23SM90_TMA_LOAD_MULTICASTENS4_14ComposedLayoutINS4_7SwizzleILi3ELi4ELi3EEENS4_18smem_ptr_flag_bitsILi8EEENST_INS5_IJNSA_ILi8EEESH_EEENS5_IJSH_SC_EEEEEEEvNS4_8identityES11_S1B_vS1C_EENS_8epilogue10collective6detail29Sm90TmaWarpSpecializedAdapterINS1F_15DefaultEpilogueISJ_SK_SK_NS1E_6thread17LinearCombinationISJ_Li1EffLNS1J_9ScaleType4KindE0ELNS_15FloatRoundStyleE2ESJ_EENS1_15EpilogueDefaultEEEEEvvEEEEvNT_6ParamsE,"aw",@nobits
	.sectionflags	@""
	.align	16
	.zero		1024


//--------------------- .nv.shared.reserved.0     --------------------------
	.section	.nv.shared.reserved.0,"aw",@nobits
	.weak		__nv_reservedSMEM_offset_0_alias
	.size		__nv_reservedSMEM_offset_0_alias, 0, 0
	.other		__nv_reservedSMEM_offset_0_alias,@"STO_CUDA_RESERVED_SHARED STV_DEFAULT"
__nv_reservedSMEM_offset_0_alias:
	.zero		0


//--------------------- .nv.global                --------------------------
	.section	.nv.global,"aw",@nobits
.nv.global:
	.type		_ZN39_INTERNAL_1bdf4a48_4_k_cu_c5e6e0e4_39864cute1_E,@object
	.size		_ZN39_INTERNAL_1bdf4a48_4_k_cu_c5e6e0e4_39864cute1_E,(_ZN39_INTERNAL_1bdf4a48_4_k_cu_c5e6e0e4_39864cuda3std3__45__cpo6cbeginE - _ZN39_INTERNAL_1bdf4a48_4_k_cu_c5e6e0e4_39864cute1_E)
_ZN39_INTERNAL_1bdf4a48_4_k_cu_c5e6e0e4_39864cute1_E:
	.zero		1
	.type		_ZN39_INTERNAL_1bdf4a48_4_k_cu_c5e6e0e4_39864cuda3std3__45__cpo6cbeginE,@object
	.size		_ZN39_INTERNAL_1bdf4a48_4_k_cu_c5e6e0e4_39864cuda3std3__45__cpo6cbeginE,(_ZN39_INTERNAL_1bdf4a48_4_k_cu_c5e6e0e4_39864cuda3std3__48in_placeE - _ZN39_INTERNAL_1bdf4a48_4_k_cu_c5e6e0e4_39864cuda3std3__45__cpo6cbeginE)
_ZN39_INTERNAL_1bdf4a48_4_k_cu_c5e6e0e4_39864cuda3std3__45__cpo6cbeginE:
	.zero		1
	.type		_ZN39_INTERNAL_1bdf4a48_4_k_cu_c5e6e0e4_39864cuda3std3__48in_placeE,@object
	.size		_ZN39_INTERNAL_1bdf4a48_4_k_cu_c5e6e0e4_39864cuda3std3__48in_placeE,(_ZN39_INTERNAL_1bdf4a48_4_k_cu_c5e6e0e4_39864cuda3std6ranges3__45__cpo9iter_moveE - _ZN39_INTERNAL_1bdf4a48_4_k_cu_c5e6e0e4_39864cuda3std3__48in_placeE)
_ZN39_INTERNAL_1bdf4a48_4_k_cu_c5e6e0e4_39864cuda3std3__48in_placeE:
	.zero		1
	.type		_ZN39_INTERNAL_1bdf4a48_4_k_cu_c5e6e0e4_39864cuda3std6ranges3__45__cpo9iter_moveE,@object
	.size		_ZN39_INTERNAL_1bdf4a48_4_k_cu_c5e6e0e4_39864cuda3std6ranges3__45__cpo9iter_moveE,(_ZN39_INTERNAL_1bdf4a48_4_k_cu_c5e6e0e4_39864cuda3std3__45__cpo5beginE - _ZN39_INTERNAL_1bdf4a48_4_k_cu_c5e6e0e4_39864cuda3std6ranges3__45__cpo9iter_moveE)
_ZN39_INTERNAL_1bdf4a48_4_k_cu_c5e6e0e4_39864cuda3std6ranges3__45__cpo9iter_moveE:
	.zero		1
	.type		_ZN39_INTERNAL_1bdf4a48_4_k_cu_c5e6e0e4_39864cuda3std3__45__cpo5beginE,@object
	.size		_ZN39_INTERNAL_1bdf4a48_4_k_cu_c5e6e0e4_39864cuda3std3__45__cpo5beginE,(_ZN39_INTERNAL_1bdf4a48_4_k_cu_c5e6e0e4_39864cuda3std3__441_GLOBAL__N__1bdf4a48_4_k_cu_c5e6e0e4_39866ignoreE - _ZN39_INTERNAL_1bdf4a48_4_k_cu_c5e6e0e4_39864cuda3std3__45__cpo5beginE)
_ZN39_INTERNAL_1bdf4a48_4_k_cu_c5e6e0e4_39864cuda3std3__45__cpo5beginE:
	.zero		1
	.type		_ZN39_INTERNAL_1bdf4a48_4_k_cu_c5e6e0e4_39864cuda3std3__441_GLOBAL__N__1bdf4a48_4_k_cu_c5e6e0e4_39866ignoreE,@object
	.size		_ZN39_INTERNAL_1bdf4a48_4_k_cu_c5e6e0e4_39864cuda3std3__441_GLOBAL__N__1bdf4a48_4_k_cu_c5e6e0e4_39866ignoreE,(_ZN39_INTERNAL_1bdf4a48_4_k_cu_c5e6e0e4_39864cute7productE - _ZN39_INTERNAL_1bdf4a48_4_k_cu_c5e6e0e4_39864cuda3std3__441_GLOBAL__N__1bdf4a48_4_k_cu_c5e6e0e4_39866ignoreE)
_ZN39_INTERNAL_1bdf4a48_4_k_cu_c5e6e0e4_39864cuda3std3__441_GLOBAL__N__1bdf4a48_4_k_cu_c5e6e0e4_39866ignoreE:
	.zero		1
	.type		_ZN39_INTERNAL_1bdf4a48_4_k_cu_c5e6e0e4_39864cute7productE,@object
	.size		_ZN39_INTERNAL_1bdf4a48_4_k_cu_c5e6e0e4_39864cute7productE,(_ZN39_INTERNAL_1bdf4a48_4_k_cu_c5e6e0e4_39864cuda3std3__45__cpo3endE - _ZN39_INTERNAL_1bdf4a48_4_k_cu_c5e6e0e4_39864cute7productE)
_ZN39_INTERNAL_1bdf4a48_4_k_cu_c5e6e0e4_39864cute7productE:
	.zero		1
	.type		_ZN39_INTERNAL_1bdf4a48_4_k_cu_c5e6e0e4_39864cuda3std3__45__cpo3endE,@object
	.size		_ZN39_INTERNAL_1bdf4a48_4_k_cu_c5e6e0e4_39864cuda3std3__45__cpo3endE,(_ZN39_INTERNAL_1bdf4a48_4_k_cu_c5e6e0e4_39864cuda3std3__419piecewise_constructE - _ZN39_INTERNAL_1bdf4a48_4_k_cu_c5e6e0e4_39864cuda3std3__45__cpo3endE)
_ZN39_INTERNAL_1bdf4a48_4_k_cu_c5e6e0e4_39864cuda3std3__45__cpo3endE:
	.zero		1
	.type		_ZN39_INTERNAL_1bdf4a48_4_k_cu_c5e6e0e4_39864cuda3std3__419piecewise_constructE,@object
	.size		_ZN39_INTERNAL_1bdf4a48_4_k_cu_c5e6e0e4_39864cuda3std3__419piecewise_constructE,(_ZN39_INTERNAL_1bdf4a48_4_k_cu_c5e6e0e4_39864cuda3std3__45__cpo4cendE - _ZN39_INTERNAL_1bdf4a48_4_k_cu_c5e6e0e4_39864cuda3std3__419piecewise_constructE)
_ZN39_INTERNAL_1bdf4a48_4_k_cu_c5e6e0e4_39864cuda3std3__419piecewise_constructE:
	.zero		1
	.type		_ZN39_INTERNAL_1bdf4a48_4_k_cu_c5e6e0e4_39864cuda3std3__45__cpo4cendE,@object
	.size		_ZN39_INTERNAL_1bdf4a48_4_k_cu_c5e6e0e4_39864cuda3std3__45__cpo4cendE,(_ZN39_INTERNAL_1bdf4a48_4_k_cu_c5e6e0e4_39864cuda3std6ranges3__45__cpo4swapE - _ZN39_INTERNAL_1bdf4a48_4_k_cu_c5e6e0e4_39864cuda3std3__45__cpo4cendE)
_ZN39_INTERNAL_1bdf4a48_4_k_cu_c5e6e0e4_39864cuda3std3__45__cpo4cendE:
	.zero		1
	.type		_ZN39_INTERNAL_1bdf4a48_4_k_cu_c5e6e0e4_39864cuda3std6ranges3__45__cpo4swapE,@object
	.size		_ZN39_INTERNAL_1bdf4a48_4_k_cu_c5e6e0e4_39864cuda3std6ranges3__45__cpo4swapE,(.L_7 - _ZN39_INTERNAL_1bdf4a48_4_k_cu_c5e6e0e4_39864cuda3std6ranges3__45__cpo4swapE)
_ZN39_INTERNAL_1bdf4a48_4_k_cu_c5e6e0e4_39864cuda3std6ranges3__45__cpo4swapE:
	.zero		1
.L_7:


//--------------------- .nv.constant0._ZN7cutlass13device_kernelINS_4gemm6kernel13GemmUniversalIN4cute5tupleIJiiiiEEENS1_10collective13CollectiveMmaINS1_37MainloopSm90TmaGmmaWarpSpecializedFP8ILi5ENS5_IJNS4_1CILi2EEESB_NSA_ILi1EEEEEENS1_32KernelTmaWarpSpecializedPingpongEEENS5_IJNSA_ILi64EEESG_NSA_ILi128EEEEEENS_12float_e4m3_tENS5_IJlSC_lEEESJ_SK_NS4_8TiledMMAINS4_8MMA_AtomIJNS4_4SM904GMMA30MMA_64x64x32_F32E4M3E4M3_SS_TNILNSO_7ScaleInE1ELSQ_1EEEEEENS4_6LayoutINS5_IJSC_SC_SC_EEENS5_IJNSA_ILi0EEESV_SV_EEEEENS5_IJNS4_10UnderscoreESY_SY_EEEEENS4_23SM90_TMA_LOAD_MULTICASTENS4_14ComposedLayoutINS4_7SwizzleILi3ELi4ELi3EEENS4_18smem_ptr_flag_bitsILi8EEENST_INS5_IJNSA_ILi8EEESH_EEENS5_IJSH_SC_EEEEEEEvNS4_8identityES11_S1B_vS1C_EENS_8epilogue10collective6detail29Sm90TmaWarpSpecializedAdapterINS1F_15DefaultEpilogueISJ_SK_SK_NS1E_6thread17LinearCombinationISJ_Li1EffLNS1J_9ScaleType4KindE0ELNS_15FloatRoundStyleE2ESJ_EENS1_15EpilogueDefaultEEEEEvvEEEEvNT_6ParamsE --------------------------
	.section	.nv.constant0._ZN7cutlass13device_kernelINS_4gemm6kernel13GemmUniversalIN4cute5tupleIJiiiiEEENS1_10collective13CollectiveMmaINS1_37MainloopSm90TmaGmmaWarpSpecializedFP8ILi5ENS5_IJNS4_1CILi2EEESB_NSA_ILi1EEEEEENS1_32KernelTmaWarpSpecializedPingpongEEENS5_IJNSA_ILi64EEESG_NSA_ILi128EEEEEENS_12float_e4m3_tENS5_IJlSC_lEEESJ_SK_NS4_8TiledMMAINS4_8MMA_AtomIJNS4_4SM904GMMA30MMA_64x64x32_F32E4M3E4M3_SS_TNILNSO_7ScaleInE1ELSQ_1EEEEEENS4_6LayoutINS5_IJSC_SC_SC_EEENS5_IJNSA_ILi0EEESV_SV_EEEEENS5_IJNS4_10UnderscoreESY_SY_EEEEENS4_23SM90_TMA_LOAD_MULTICASTENS4_14ComposedLayoutINS4_7SwizzleILi3ELi4ELi3EEENS4_18smem_ptr_flag_bitsILi8EEENST_INS5_IJNSA_ILi8EEESH_EEENS5_IJSH_SC_EEEEEEEvNS4_8identityES11_S1B_vS1C_EENS_8epilogue10collective6detail29Sm90TmaWarpSpecializedAdapterINS1F_15DefaultEpilogueISJ_SK_SK_NS1E_6thread17LinearCombinationISJ_Li1EffLNS1J_9ScaleType4KindE0ELNS_15FloatRoundStyleE2ESJ_EENS1_15EpilogueDefaultEEEEEvvEEEEvNT_6ParamsE,"a",@progbits
	.sectionflags	@""
	.align	4
.nv.constant0._ZN7cutlass13device_kernelINS_4gemm6kernel13GemmUniversalIN4cute5tupleIJiiiiEEENS1_10collective13CollectiveMmaINS1_37MainloopSm90TmaGmmaWarpSpecializedFP8ILi5ENS5_IJNS4_1CILi2EEESB_NSA_ILi1EEEEEENS1_32KernelTmaWarpSpecializedPingpongEEENS5_IJNSA_ILi64EEESG_NSA_ILi128EEEEEENS_12float_e4m3_tENS5_IJlSC_lEEESJ_SK_NS4_8TiledMMAINS4_8MMA_AtomIJNS4_4SM904GMMA30MMA_64x64x32_F32E4M3E4M3_SS_TNILNSO_7ScaleInE1ELSQ_1EEEEEENS4_6LayoutINS5_IJSC_SC_SC_EEENS5_IJNSA_ILi0EEESV_SV_EEEEENS5_IJNS4_10UnderscoreESY_SY_EEEEENS4_23SM90_TMA_LOAD_MULTICASTENS4_14ComposedLayoutINS4_7SwizzleILi3ELi4ELi3EEENS4_18smem_ptr_flag_bitsILi8EEENST_INS5_IJNSA_ILi8EEESH_EEENS5_IJSH_SC_EEEEEEEvNS4_8identityES11_S1B_vS1C_EENS_8epilogue10collective6detail29Sm90TmaWarpSpecializedAdapterINS1F_15DefaultEpilogueISJ_SK_SK_NS1E_6thread17LinearCombinationISJ_Li1EffLNS1J_9ScaleType4KindE0ELNS_15FloatRoundStyleE2ESJ_EENS1_15EpilogueDefaultEEEEEvvEEEEvNT_6ParamsE:
	.zero		1664


//--------------------- SYMBOLS --------------------------

	.type		.nv.reservedSmem.offset0,@object
	.size		.nv.reservedSmem.offset0,0x4
